	.headerflags	@"EF_CUDA_TEXMODE_UNIFIED EF_CUDA_64BIT_ADDRESS EF_CUDA_ACCELERATORS EF_CUDA_SM90 EF_CUDA_VIRTUAL_SM(EF_CUDA_SM90)"
	.elftype	@"ET_EXEC"


//--------------------- .nv.info                  --------------------------
	.section	.nv.info,"",@"SHT_CUDA_INFO"
	.align	4


	//----- nvinfo : EIATTR_REGCOUNT
	.align		4
        /*0000*/ 	.byte	0x04, 0x2f
        /*0002*/ 	.short	(.L_1 - .L_0)
	.align		4
.L_0:
        /*0004*/ 	.word	index@(triton_mm)
        /*0008*/ 	.word	0x000000cb


	//----- nvinfo : EIATTR_MIN_STACK_SIZE
	.align		4
.L_1:
        /*000c*/ 	.byte	0x04, 0x12
        /*000e*/ 	.short	(.L_3 - .L_2)
	.align		4
.L_2:
        /*0010*/ 	.word	index@(triton_mm)
        /*0014*/ 	.word	0x00000000


	//----- nvinfo : EIATTR_FRAME_SIZE
	.align		4
.L_3:
        /*0018*/ 	.byte	0x04, 0x11
        /*001a*/ 	.short	(.L_5 - .L_4)
	.align		4
.L_4:
        /*001c*/ 	.word	index@(triton_mm)
        /*0020*/ 	.word	0x00000000


	//----- nvinfo : EIATTR_MIN_STACK_SIZE
	.align		4
.L_5:
        /*0024*/ 	.byte	0x04, 0x12
        /*0026*/ 	.short	(.L_7 - .L_6)
	.align		4
.L_6:
        /*0028*/ 	.word	index@(triton_mm)
        /*002c*/ 	.word	0x00000000
.L_7:


//--------------------- .nv.info.triton_mm        --------------------------
	.section	.nv.info.triton_mm,"",@"SHT_CUDA_INFO"
	.sectionflags	@""
	.align	4


	//----- nvinfo : EIATTR_CUDA_API_VERSION
	.align		4
        /*0000*/ 	.byte	0x04, 0x37
        /*0002*/ 	.short	(.L_9 - .L_8)
.L_8:
        /*0004*/ 	.word	0x0000007c


	//----- nvinfo : EIATTR_KPARAM_INFO
	.align		4
.L_9:
        /*0008*/ 	.byte	0x04, 0x17
        /*000a*/ 	.short	(.L_11 - .L_10)
.L_10:
        /*000c*/ 	.word	0x00000000
        /*0010*/ 	.short	0x0004
        /*0012*/ 	.short	0x0020
        /*0014*/ 	.byte	0x00, 0xf0, 0x11, 0x00


	//----- nvinfo : EIATTR_KPARAM_INFO
	.align		4
.L_11:
        /*0018*/ 	.byte	0x04, 0x17
        /*001a*/ 	.short	(.L_13 - .L_12)
.L_12:
        /*001c*/ 	.word	0x00000000
        /*0020*/ 	.short	0x0003
        /*0022*/ 	.short	0x0018
        /*0024*/ 	.byte	0x00, 0xf0, 0x21, 0x00


	//----- nvinfo : EIATTR_KPARAM_INFO
	.align		4
.L_13:
        /*0028*/ 	.byte	0x04, 0x17
        /*002a*/ 	.short	(.L_15 - .L_14)
.L_14:
        /*002c*/ 	.word	0x00000000
        /*0030*/ 	.short	0x0002
        /*0032*/ 	.short	0x0010
        /*0034*/ 	.byte	0x00, 0xf0, 0x21, 0x00


	//----- nvinfo : EIATTR_KPARAM_INFO
	.align		4
.L_15:
        /*0038*/ 	.byte	0x04, 0x17
        /*003a*/ 	.short	(.L_17 - .L_16)
.L_16:
        /*003c*/ 	.word	0x00000000
        /*0040*/ 	.short	0x0001
        /*0042*/ 	.short	0x0008
        /*0044*/ 	.byte	0x00, 0xf0, 0x21, 0x00


	//----- nvinfo : EIATTR_KPARAM_INFO
	.align		4
.L_17:
        /*0048*/ 	.byte	0x04, 0x17
        /*004a*/ 	.short	(.L_19 - .L_18)
.L_18:
        /*004c*/ 	.word	0x00000000
        /*0050*/ 	.short	0x0000
        /*0052*/ 	.short	0x0000
        /*0054*/ 	.byte	0x00, 0xf0, 0x21, 0x00


	//----- nvinfo : EIATTR_SPARSE_MMA_MASK
	.align		4
.L_19:
        /*0058*/ 	.byte	0x03, 0x50
        /*005a*/ 	.short	0x0000


	//----- nvinfo : EIATTR_MAXREG_COUNT
	.align		4
        /*005c*/ 	.byte	0x03, 0x1b
        /*005e*/ 	.short	0x00ff


	//----- nvinfo : EIATTR_COOP_GROUP_MASK_REGIDS
	.align		4
        /*0060*/ 	.byte	0x04, 0x29
        /*0062*/ 	.short	(.L_21 - .L_20)


	//   ....[0]....
.L_20:
        /*0064*/ 	.word	0xffffffff


	//----- nvinfo : EIATTR_COOP_GROUP_INSTR_OFFSETS
	.align		4
.L_21:
        /*0068*/ 	.byte	0x04, 0x28
        /*006a*/ 	.short	(.L_23 - .L_22)


	//   ....[0]....
.L_22:
        /*006c*/ 	.word	0x00001a10


	//----- nvinfo : EIATTR_EXIT_INSTR_OFFSETS
	.align		4
.L_23:
        /*0070*/ 	.byte	0x04, 0x1c
        /*0072*/ 	.short	(.L_25 - .L_24)


	//   ....[0]....
.L_24:
        /*0074*/ 	.word	0x00000050


	//   ....[1]....
        /*0078*/ 	.word	0x00004b40


	//   ....[2]....
        /*007c*/ 	.word	0x00004b60


	//----- nvinfo : EIATTR_MAX_THREADS
	.align		4
.L_25:
        /*0080*/ 	.byte	0x04, 0x05
        /*0082*/ 	.short	(.L_27 - .L_26)
.L_26:
        /*0084*/ 	.word	0x00000080
        /*0088*/ 	.word	0x00000001
        /*008c*/ 	.word	0x00000001


	//----- nvinfo : EIATTR_CBANK_PARAM_SIZE
	.align		4
.L_27:
        /*0090*/ 	.byte	0x03, 0x19
        /*0092*/ 	.short	0x0024


	//----- nvinfo : EIATTR_PARAM_CBANK
	.align		4
        /*0094*/ 	.byte	0x04, 0x0a
        /*0096*/ 	.short	(.L_29 - .L_28)
	.align		4
.L_28:
        /*0098*/ 	.word	index@(.nv.constant0.triton_mm)
        /*009c*/ 	.short	0x0210
        /*009e*/ 	.short	0x0024


	//----- nvinfo : EIATTR_SW_WAR
	.align		4
.L_29:
        /*00a0*/ 	.byte	0x04, 0x36
        /*00a2*/ 	.short	(.L_31 - .L_30)
.L_30:
        /*00a4*/ 	.word	0x00000008
.L_31:


//--------------------- .nv.callgraph             --------------------------
	.section	.nv.callgraph,"",@"SHT_CUDA_CALLGRAPH"
	.align	4
	.sectionentsize	8
	.align		4
        /*0000*/ 	.word	0x00000000
	.align		4
        /*0004*/ 	.word	0xffffffff
	.align		4
        /*0008*/ 	.word	0x00000000
	.align		4
        /*000c*/ 	.word	0xfffffffe
	.align		4
        /*0010*/ 	.word	0x00000000
	.align		4
        /*0014*/ 	.word	0xfffffffd
	.align		4
        /*0018*/ 	.word	0x00000000
	.align		4
        /*001c*/ 	.word	0xfffffffc


//--------------------- .text.triton_mm           --------------------------
	.section	.text.triton_mm,"ax",@progbits
	.sectionflags	@"SHF_BARRIERS=1"
	.align	128
        .global         triton_mm
        .type           triton_mm,@function
        .size           triton_mm,(.L_x_2 - triton_mm)
        .other          triton_mm,@"STO_CUDA_ENTRY STV_DEFAULT"
triton_mm:
.text.triton_mm:
[----:B------:R-:W1:Y:S02]  /*0000*/  LDC R1, c[0x0][0x28] ;  /* 0x00000a00ff017b82 */ /* 0x000e640000000800 */
[----:B------:R-:W2:Y:S01]  /*0010*/  LDC R8, c[0x0][0x230] ;  /* 0x00008c00ff087b82 */ /* 0x000ea20000000800 */
[----:B------:R-:W-:-:S04]  /*0020*/  IMAD.MOV.U32 R3, RZ, RZ, 0xc00 ;  /* 0x00000c00ff037424 */ /* 0x000fc800078e00ff */
[----:B--2---:R-:W-:-:S05]  /*0030*/  IMAD R0, R8, R3, 0xc00000 ;  /* 0x00c0000008007424 */ /* 0x004fca00078e0203 */
[----:B------:R-:W-:-:S13]  /*0040*/  ISETP.NE.AND P0, PT, R0, RZ, PT ;  /* 0x000000ff0000720c */ /* 0x000fda0003f05270 */
[----:B------:R-:W-:Y:S05]  /*0050*/  @!P0 EXIT ;  /* 0x000000000000894d */ /* 0x000fea0003800000 */
[----:B------:R-:W2:Y:S01]  /*0060*/  S2R R10, SR_CTAID.X ;  /* 0x00000000000a7919 */ /* 0x000ea20000002500 */
[----:B------:R-:W-:Y:S01]  /*0070*/  VIADD R0, R8, 0x107f ;  /* 0x0000107f08007836 */ /* 0x000fe20000000000 */
[----:B------:R-:W3:Y:S01]  /*0080*/  S2UR UR4, SR_CgaCtaId ;  /* 0x00000000000479c3 */ /* 0x000ee20000008800 */
[----:B------:R-:W-:Y:S01]  /*0090*/  UMOV UR24, 0x400 ;  /* 0x0000040000187882 */ /* 0x000fe20000000000 */
[----:B------:R-:W-:Y:S01]  /*00a0*/  ULDC.64 UR30, c[0x0][0x208] ;  /* 0x00008200001e7ab9 */ /* 0x000fe20000000a00 */
[----:B------:R-:W-:Y:S02]  /*00b0*/  CS2R R88, SRZ ;  /* 0x0000000000587805 */ /* 0x000fe4000001ff00 */
[----:B------:R-:W-:Y:S02]  /*00c0*/  SHF.R.S32.HI R3, RZ, 0x1f, R0 ;  /* 0x0000001fff037819 */ /* 0x000fe40000011400 */
[----:B------:R-:W-:Y:S02]  /*00d0*/  CS2R R90, SRZ ;  /* 0x00000000005a7805 */ /* 0x000fe4000001ff00 */
[----:B------:R-:W-:-:S02]  /*00e0*/  CS2R R92, SRZ ;  /* 0x00000000005c7805 */ /* 0x000fc4000001ff00 */
[----:B------:R-:W-:Y:S02]  /*00f0*/  CS2R R94, SRZ ;  /* 0x00000000005e7805 */ /* 0x000fe4000001ff00 */
[----:B------:R-:W-:Y:S01]  /*0100*/  LEA.HI R3, R3, R0, RZ, 0x7 ;  /* 0x0000000003037211 */ /* 0x000fe200078f38ff */
[----:B------:R-:W-:Y:S01]  /*0110*/  VIADD R0, R8, 0x1000 ;  /* 0x0000100008007836 */ /* 0x000fe20000000000 */
[----:B------:R-:W4:Y:S01]  /*0120*/  LDC.64 R50, c[0x0][0x220] ;  /* 0x00008800ff327b82 */ /* 0x000f220000000a00 */
[----:B------:R-:W-:Y:S02]  /*0130*/  CS2R R96, SRZ ;  /* 0x0000000000607805 */ /* 0x000fe4000001ff00 */
[----:B------:R-:W-:Y:S02]  /*0140*/  CS2R R98, SRZ ;  /* 0x0000000000627805 */ /* 0x000fe4000001ff00 */
[----:B------:R-:W-:Y:S02]  /*0150*/  CS2R R100, SRZ ;  /* 0x0000000000647805 */ /* 0x000fe4000001ff00 */
[----:B------:R-:W-:-:S02]  /*0160*/  IABS R35, R0 ;  /* 0x0000000000237213 */ /* 0x000fc40000000000 */
[----:B------:R-:W-:Y:S02]  /*0170*/  CS2R R102, SRZ ;  /* 0x0000000000667805 */ /* 0x000fe4000001ff00 */
[----:B------:R-:W-:Y:S02]  /*0180*/  IABS R13, R0 ;  /* 0x00000000000d7213 */ /* 0x000fe40000000000 */
[----:B------:R-:W-:Y:S02]  /*0190*/  CS2R R104, SRZ ;  /* 0x0000000000687805 */ /* 0x000fe4000001ff00 */
[----:B------:R-:W-:Y:S02]  /*01a0*/  CS2R R106, SRZ ;  /* 0x00000000006a7805 */ /* 0x000fe4000001ff00 */
[----:B------:R-:W-:Y:S02]  /*01b0*/  CS2R R108, SRZ ;  /* 0x00000000006c7805 */ /* 0x000fe4000001ff00 */
[----:B------:R-:W-:Y:S01]  /*01c0*/  CS2R R110, SRZ ;  /* 0x00000000006e7805 */ /* 0x000fe2000001ff00 */
[----:B------:R-:W-:Y:S01]  /*01d0*/  IMAD.MOV R23, RZ, RZ, -R13 ;  /* 0x000000ffff177224 */ /* 0x000fe200078e0a0d */
[----:B------:R-:W-:-:S02]  /*01e0*/  CS2R R112, SRZ ;  /* 0x0000000000707805 */ /* 0x000fc4000001ff00 */
[----:B------:R-:W-:Y:S01]  /*01f0*/  CS2R R114, SRZ ;  /* 0x0000000000727805 */ /* 0x000fe2000001ff00 */
[----:B---3--:R-:W-:Y:S01]  /*0200*/  UPRMT UR24, UR4, 0x654, UR24 ;  /* 0x0000065404187896 */ /* 0x008fe20008000018 */
[----:B------:R-:W-:Y:S02]  /*0210*/  CS2R R116, SRZ ;  /* 0x0000000000747805 */ /* 0x000fe4000001ff00 */
[----:B------:R-:W-:Y:S02]  /*0220*/  CS2R R118, SRZ ;  /* 0x0000000000767805 */ /* 0x000fe4000001ff00 */
[----:B------:R-:W-:Y:S02]  /*0230*/  CS2R R120, SRZ ;  /* 0x0000000000787805 */ /* 0x000fe4000001ff00 */
[----:B------:R-:W-:Y:S02]  /*0240*/  CS2R R122, SRZ ;  /* 0x00000000007a7805 */ /* 0x000fe4000001ff00 */
[----:B------:R-:W-:Y:S01]  /*0250*/  CS2R R124, SRZ ;  /* 0x00000000007c7805 */ /* 0x000fe2000001ff00 */
[C---:B--2---:R-:W-:Y:S01]  /*0260*/  IMAD.HI R2, R10.reuse, 0x2aaaaaab, RZ ;  /* 0x2aaaaaab0a027827 */ /* 0x044fe200078e02ff */
[----:B------:R-:W-:-:S02]  /*0270*/  ISETP.GE.AND P1, PT, R10, RZ, PT ;  /* 0x000000ff0a00720c */ /* 0x000fc40003f26270 */
[----:B------:R-:W-:Y:S02]  /*0280*/  CS2R R126, SRZ ;  /* 0x00000000007e7805 */ /* 0x000fe4000001ff00 */
[----:B------:R-:W-:Y:S02]  /*0290*/  CS2R R128, SRZ ;  /* 0x0000000000807805 */ /* 0x000fe4000001ff00 */
[----:B------:R-:W-:Y:S02]  /*02a0*/  CS2R R130, SRZ ;  /* 0x0000000000827805 */ /* 0x000fe4000001ff00 */
[----:B------:R-:W-:Y:S02]  /*02b0*/  SHF.R.U32.HI R5, RZ, 0x1f, R2 ;  /* 0x0000001fff057819 */ /* 0x000fe40000011602 */
[----:B------:R-:W-:Y:S02]  /*02c0*/  CS2R R132, SRZ ;  /* 0x0000000000847805 */ /* 0x000fe4000001ff00 */
[----:B------:R-:W-:-:S02]  /*02d0*/  CS2R R134, SRZ ;  /* 0x0000000000867805 */ /* 0x000fc4000001ff00 */
[----:B------:R-:W-:Y:S02]  /*02e0*/  CS2R R136, SRZ ;  /* 0x0000000000887805 */ /* 0x000fe4000001ff00 */
[----:B------:R-:W-:Y:S02]  /*02f0*/  LEA.HI.SX32 R5, R2, R5, 0x1b ;  /* 0x0000000502057211 */ /* 0x000fe400078fdaff */
[----:B------:R-:W-:Y:S02]  /*0300*/  CS2R R138, SRZ ;  /* 0x00000000008a7805 */ /* 0x000fe4000001ff00 */
[----:B------:R-:W-:Y:S02]  /*0310*/  CS2R R140, SRZ ;  /* 0x00000000008c7805 */ /* 0x000fe4000001ff00 */
[----:B------:R-:W-:Y:S02]  /*0320*/  CS2R R142, SRZ ;  /* 0x00000000008e7805 */ /* 0x000fe4000001ff00 */
[----:B------:R-:W-:Y:S01]  /*0330*/  CS2R R144, SRZ ;  /* 0x0000000000907805 */ /* 0x000fe2000001ff00 */
[----:B------:R-:W-:Y:S01]  /*0340*/  IMAD.SHL.U32 R4, R5, 0x8, RZ ;  /* 0x0000000805047824 */ /* 0x000fe200078e00ff */
[----:B------:R-:W-:-:S02]  /*0350*/  CS2R R146, SRZ ;  /* 0x0000000000927805 */ /* 0x000fc4000001ff00 */
[----:B------:R-:W-:Y:S02]  /*0360*/  CS2R R148, SRZ ;  /* 0x0000000000947805 */ /* 0x000fe4000001ff00 */
[----:B------:R-:W-:Y:S02]  /*0370*/  CS2R R150, SRZ ;  /* 0x0000000000967805 */ /* 0x000fe4000001ff00 */
[----:B------:R-:W-:Y:S02]  /*0380*/  CS2R R68, SRZ ;  /* 0x0000000000447805 */ /* 0x000fe4000001ff00 */
[----:B------:R-:W-:Y:S02]  /*0390*/  LEA.HI.SX32 R3, R3, -R4, 0x19 ;  /* 0x8000000403037211 */ /* 0x000fe400078fcaff */
[----:B------:R-:W-:Y:S02]  /*03a0*/  CS2R R70, SRZ ;  /* 0x0000000000467805 */ /* 0x000fe4000001ff00 */
[----:B------:R-:W-:-:S02]  /*03b0*/  CS2R R72, SRZ ;  /* 0x0000000000487805 */ /* 0x000fc4000001ff00 */
[----:B------:R-:W-:Y:S02]  /*03c0*/  CS2R R74, SRZ ;  /* 0x00000000004a7805 */ /* 0x000fe4000001ff00 */
[----:B------:R-:W-:Y:S02]  /*03d0*/  VIMNMX R6, R3, 0x8, PT ;  /* 0x0000000803067848 */ /* 0x000fe40003fe0100 */
[----:B------:R-:W-:Y:S02]  /*03e0*/  CS2R R76, SRZ ;  /* 0x00000000004c7805 */ /* 0x000fe4000001ff00 */
[----:B------:R-:W-:Y:S02]  /*03f0*/  CS2R R78, SRZ ;  /* 0x00000000004e7805 */ /* 0x000fe4000001ff00 */
[----:B------:R-:W-:Y:S02]  /*0400*/  CS2R R80, SRZ ;  /* 0x0000000000507805 */ /* 0x000fe4000001ff00 */
[----:B------:R-:W-:-:S02]  /*0410*/  IABS R12, R6 ;  /* 0x00000006000c7213 */ /* 0x000fc40000000000 */
[----:B------:R-:W-:Y:S02]  /*0420*/  CS2R R82, SRZ ;  /* 0x0000000000527805 */ /* 0x000fe4000001ff00 */
[----:B------:R-:W-:Y:S02]  /*0430*/  IABS R8, R6 ;  /* 0x0000000600087213 */ /* 0x000fe40000000000 */
[----:B------:R-:W-:Y:S01]  /*0440*/  CS2R R84, SRZ ;  /* 0x0000000000547805 */ /* 0x000fe2000001ff00 */
[----:B------:R-:W2:Y:S01]  /*0450*/  I2F.RP R7, R12 ;  /* 0x0000000c00077306 */ /* 0x000ea20000209400 */
[----:B------:R-:W-:Y:S01]  /*0460*/  CS2R R86, SRZ ;  /* 0x0000000000567805 */ /* 0x000fe2000001ff00 */
[----:B------:R-:W-:Y:S01]  /*0470*/  UMOV UR25, 0x1 ;  /* 0x0000000100197882 */ /* 0x000fe20000000000 */
[----:B------:R-:W-:Y:S01]  /*0480*/  IMAD.MOV R14, RZ, RZ, -R8 ;  /* 0x000000ffff0e7224 */ /* 0x000fe200078e0a08 */
[----:B------:R-:W-:Y:S01]  /*0490*/  UMOV UR26, 0xffffffff ;  /* 0xffffffff001a7882 */ /* 0x000fe20000000000 */
[----:B------:R-:W-:Y:S01]  /*04a0*/  UMOV UR4, URZ ;  /* 0x0000003f00047c82 */ /* 0x000fe20008000000 */
[----:B------:R-:W-:-:S02]  /*04b0*/  UMOV UR5, URZ ;  /* 0x0000003f00057c82 */ /* 0x000fc40008000000 */
[----:B------:R-:W3:Y:S08]  /*04c0*/  I2F.RP R8, R35 ;  /* 0x0000002300087306 */ /* 0x000ef00000209400 */
[----:B--2---:R-:W2:Y:S08]  /*04d0*/  MUFU.RCP R7, R7 ;  /* 0x0000000700077308 */ /* 0x004eb00000001000 */
[----:B---3--:R-:W-:Y:S01]  /*04e0*/  MUFU.RCP R8, R8 ;  /* 0x0000000800087308 */ /* 0x008fe20000001000 */
[----:B--2---:R-:W-:Y:S01]  /*04f0*/  VIADD R2, R7, 0xffffffe ;  /* 0x0ffffffe07027836 */ /* 0x004fe20000000000 */
[----:B------:R-:W-:-:S06]  /*0500*/  IABS R7, R10 ;  /* 0x0000000a00077213 */ /* 0x000fcc0000000000 */
[----:B------:R2:W3:Y:S02]  /*0510*/  F2I.FTZ.U32.TRUNC.NTZ R3, R2 ;  /* 0x0000000200037305 */ /* 0x0004e4000021f000 */
[----:B--2---:R-:W-:Y:S02]  /*0520*/  IMAD.MOV.U32 R2, RZ, RZ, RZ ;  /* 0x000000ffff027224 */ /* 0x004fe400078e00ff */
[----:B---3--:R-:W-:-:S04]  /*0530*/  IMAD.MOV R9, RZ, RZ, -R3 ;  /* 0x000000ffff097224 */ /* 0x008fc800078e0a03 */
[----:B------:R-:W-:-:S04]  /*0540*/  IMAD R9, R9, R12, RZ ;  /* 0x0000000c09097224 */ /* 0x000fc800078e02ff */
[----:B------:R-:W-:-:S04]  /*0550*/  IMAD.HI.U32 R3, R3, R9, R2 ;  /* 0x0000000903037227 */ /* 0x000fc800078e0002 */
[----:B------:R-:W-:Y:S02]  /*0560*/  IMAD R9, R5, -0xc0, R10 ;  /* 0xffffff4005097824 */ /* 0x000fe400078e020a */
[----:B------:R-:W-:-:S03]  /*0570*/  IMAD.HI.U32 R2, R3, R7, RZ ;  /* 0x0000000703027227 */ /* 0x000fc600078e00ff */
[----:B------:R-:W-:Y:S01]  /*0580*/  IABS R10, R9 ;  /* 0x00000009000a7213 */ /* 0x000fe20000000000 */
[----:B------:R-:W-:Y:S02]  /*0590*/  IMAD R7, R2, R14, R7 ;  /* 0x0000000e02077224 */ /* 0x000fe400078e0207 */
[----:B------:R-:W2:Y:S01]  /*05a0*/  S2R R2, SR_TID.X ;  /* 0x0000000000027919 */ /* 0x000ea20000002100 */
[----:B------:R-:W-:Y:S01]  /*05b0*/  VIADD R5, R8, 0xffffffe ;  /* 0x0ffffffe08057836 */ /* 0x000fe20000000000 */
[----:B------:R-:W-:Y:S01]  /*05c0*/  LOP3.LUT R8, RZ, R6, RZ, 0x33, !PT ;  /* 0x00000006ff087212 */ /* 0x000fe200078e33ff */
[----:B------:R-:W-:Y:S01]  /*05d0*/  IMAD.HI.U32 R3, R3, R10, RZ ;  /* 0x0000000a03037227 */ /* 0x000fe200078e00ff */
[----:B------:R-:W-:-:S03]  /*05e0*/  ISETP.GT.U32.AND P0, PT, R12, R7, PT ;  /* 0x000000070c00720c */ /* 0x000fc60003f04070 */
[----:B------:R-:W3:Y:S01]  /*05f0*/  F2I.FTZ.U32.TRUNC.NTZ R5, R5 ;  /* 0x0000000500057305 */ /* 0x000ee2000021f000 */
[----:B------:R-:W-:-:S05]  /*0600*/  IMAD R10, R3, R14, R10 ;  /* 0x0000000e030a7224 */ /* 0x000fca00078e020a */
[----:B------:R-:W-:-:S04]  /*0610*/  ISETP.GT.U32.AND P2, PT, R12, R10, PT ;  /* 0x0000000a0c00720c */ /* 0x000fc80003f44070 */
[----:B------:R-:W-:-:S05]  /*0620*/  @!P0 IMAD.IADD R7, R7, 0x1, -R12 ;  /* 0x0000000107078824 */ /* 0x000fca00078e0a0c */
[----:B------:R-:W-:Y:S01]  /*0630*/  ISETP.GT.U32.AND P0, PT, R12, R7, PT ;  /* 0x000000070c00720c */ /* 0x000fe20003f04070 */
[----:B---3--:R-:W-:-:S03]  /*0640*/  IMAD.MOV R11, RZ, RZ, -R5 ;  /* 0x000000ffff0b7224 */ /* 0x008fc600078e0a05 */
[----:B------:R-:W-:Y:S02]  /*0650*/  @!P2 IMAD.IADD R10, R10, 0x1, -R12 ;  /* 0x000000010a0aa824 */ /* 0x000fe400078e0a0c */
[----:B------:R-:W-:Y:S01]  /*0660*/  @!P2 VIADD R3, R3, 0x1 ;  /* 0x000000010303a836 */ /* 0x000fe20000000000 */
[--C-:B--2---:R-:W-:Y:S02]  /*0670*/  SHF.R.U32.HI R14, RZ, 0x3, R2.reuse ;  /* 0x00000003ff0e7819 */ /* 0x104fe40000011602 */
[----:B------:R-:W-:-:S04]  /*0680*/  SHF.R.U32.HI R164, RZ, 0x5, R2 ;  /* 0x00000005ffa47819 */ /* 0x000fc80000011602 */
[----:B------:R-:W-:Y:S01]  /*0690*/  @!P0 IMAD.IADD R7, R7, 0x1, -R12 ;  /* 0x0000000107078824 */ /* 0x000fe200078e0a0c */
[----:B------:R-:W-:Y:S02]  /*06a0*/  ISETP.NE.AND P0, PT, R6, RZ, PT ;  /* 0x000000ff0600720c */ /* 0x000fe40003f05270 */
[----:B------:R-:W-:Y:S01]  /*06b0*/  SGXT.U32 R14, R14, 0x4 ;  /* 0x000000040e0e781a */ /* 0x000fe20000000000 */
[----:B------:R-:W-:Y:S01]  /*06c0*/  @!P1 IMAD.MOV R7, RZ, RZ, -R7 ;  /* 0x000000ffff079224 */ /* 0x000fe200078e0a07 */
[----:B------:R-:W-:Y:S02]  /*06d0*/  LOP3.LUT R6, R9, R6, RZ, 0x3c, !PT ;  /* 0x0000000609067212 */ /* 0x000fe400078e3cff */
[----:B------:R-:W-:Y:S02]  /*06e0*/  ISETP.GE.U32.AND P1, PT, R10, R12, PT ;  /* 0x0000000c0a00720c */ /* 0x000fe40003f26070 */
[----:B------:R-:W-:Y:S02]  /*06f0*/  SEL R7, R8, R7, !P0 ;  /* 0x0000000708077207 */ /* 0x000fe40004000000 */
[----:B------:R-:W-:-:S02]  /*0700*/  ISETP.GE.AND P3, PT, R6, RZ, PT ;  /* 0x000000ff0600720c */ /* 0x000fc40003f66270 */
[----:B------:R-:W-:Y:S01]  /*0710*/  LOP3.LUT R200, R164, 0x7fffffc, RZ, 0xc0, !PT ;  /* 0x07fffffca4c87812 */ /* 0x000fe200078ec0ff */
[----:B------:R-:W-:Y:S02]  /*0720*/  IMAD.IADD R7, R4, 0x1, R7 ;  /* 0x0000000104077824 */ /* 0x000fe400078e0207 */
[----:B------:R-:W-:Y:S02]  /*0730*/  IMAD.MOV.U32 R4, RZ, RZ, R11 ;  /* 0x000000ffff047224 */ /* 0x000fe400078e000b */
[----:B------:R-:W-:Y:S02]  /*0740*/  IMAD.SHL.U32 R7, R7, 0x80, RZ ;  /* 0x0000008007077824 */ /* 0x000fe400078e00ff */
[----:B------:R-:W-:Y:S02]  /*0750*/  IMAD R9, R4, R35, RZ ;  /* 0x0000002304097224 */ /* 0x000fe400078e02ff */
[----:B------:R-:W-:Y:S01]  /*0760*/  IMAD.MOV.U32 R4, RZ, RZ, RZ ;  /* 0x000000ffff047224 */ /* 0x000fe200078e00ff */
[----:B------:R-:W-:Y:S01]  /*0770*/  LOP3.LUT R15, R7, R14, RZ, 0xfc, !PT ;  /* 0x0000000e070f7212 */ /* 0x000fe200078efcff */
[----:B------:R-:W-:Y:S01]  /*0780*/  @P1 VIADD R3, R3, 0x1 ;  /* 0x0000000103031836 */ /* 0x000fe20000000000 */
[----:B------:R-:W-:Y:S01]  /*0790*/  LOP3.LUT R13, R7, 0x10, R14, 0xfe, !PT ;  /* 0x00000010070d7812 */ /* 0x000fe200078efe0e */
[----:B------:R-:W-:Y:S01]  /*07a0*/  IMAD.HI.U32 R5, R5, R9, R4 ;  /* 0x0000000905057227 */ /* 0x000fe200078e0004 */
[----:B------:R-:W-:-:S02]  /*07b0*/  IABS R11, R15 ;  /* 0x0000000f000b7213 */ /* 0x000fc40000000000 */
[----:B------:R-:W-:Y:S01]  /*07c0*/  LOP3.LUT R17, R7, 0x20, R14, 0xfe, !PT ;  /* 0x0000002007117812 */ /* 0x000fe200078efe0e */
[----:B------:R-:W-:Y:S01]  /*07d0*/  @!P3 IMAD.MOV R3, RZ, RZ, -R3 ;  /* 0x000000ffff03b224 */ /* 0x000fe200078e0a03 */
[----:B------:R-:W-:Y:S01]  /*07e0*/  IABS R12, R13 ;  /* 0x0000000d000c7213 */ /* 0x000fe20000000000 */
[----:B------:R-:W-:Y:S01]  /*07f0*/  IMAD.MOV.U32 R9, RZ, RZ, R11 ;  /* 0x000000ffff097224 */ /* 0x000fe200078e000b */
[----:B------:R-:W-:Y:S02]  /*0800*/  IABS R18, R17 ;  /* 0x0000001100127213 */ /* 0x000fe40000000000 */
[----:B------:R-:W-:Y:S01]  /*0810*/  LOP3.LUT R21, R7, 0x30, R14, 0xfe, !PT ;  /* 0x0000003007157812 */ /* 0x000fe200078efe0e */
[----:B------:R-:W-:Y:S01]  /*0820*/  IMAD.HI.U32 R4, R5, R9, RZ ;  /* 0x0000000905047227 */ /* 0x000fe200078e00ff */
[----:B------:R-:W-:Y:S02]  /*0830*/  ISETP.GE.AND P4, PT, R15, RZ, PT ;  /* 0x000000ff0f00720c */ /* 0x000fe40003f86270 */
[----:B------:R-:W-:Y:S01]  /*0840*/  IABS R16, R21 ;  /* 0x0000001500107213 */ /* 0x000fe20000000000 */
[----:B------:R-:W-:-:S02]  /*0850*/  IMAD R6, R4, R23, R9 ;  /* 0x0000001704067224 */ /* 0x000fc400078e0209 */
[----:B------:R-:W-:-:S03]  /*0860*/  IMAD.HI.U32 R4, R5, R12, RZ ;  /* 0x0000000c05047227 */ /* 0x000fc600078e00ff */
[----:B------:R-:W-:Y:S01]  /*0870*/  ISETP.GT.U32.AND P2, PT, R35, R6, PT ;  /* 0x000000062300720c */ /* 0x000fe20003f44070 */
[----:B------:R-:W-:-:S04]  /*0880*/  IMAD.HI.U32 R10, R5, R18, RZ ;  /* 0x00000012050a7227 */ /* 0x000fc800078e00ff */
[----:B------:R-:W-:Y:S01]  /*0890*/  IMAD R9, R4, R23, R12 ;  /* 0x0000001704097224 */ /* 0x000fe200078e020c */
[----:B------:R-:W-:Y:S01]  /*08a0*/  SEL R4, R8, R3, !P0 ;  /* 0x0000000308047207 */ /* 0x000fe20004000000 */
[----:B------:R-:W-:Y:S01]  /*08b0*/  IMAD R18, R10, R23, R18 ;  /* 0x000000170a127224 */ /* 0x000fe200078e0212 */
[----:B------:R-:W-:Y:S01]  /*08c0*/  LOP3.LUT R10, R7, 0x40, R14, 0xfe, !PT ;  /* 0x00000040070a7812 */ /* 0x000fe200078efe0e */
[----:B------:R-:W-:Y:S01]  /*08d0*/  IMAD.HI.U32 R11, R5, R16, RZ ;  /* 0x00000010050b7227 */ /* 0x000fe200078e00ff */
[C---:B------:R-:W-:Y:S02]  /*08e0*/  ISETP.GT.U32.AND P1, PT, R35.reuse, R9, PT ;  /* 0x000000092300720c */ /* 0x040fe40003f24070 */
[----:B------:R-:W-:Y:S01]  /*08f0*/  ISETP.GT.U32.AND P5, PT, R35, R18, PT ;  /* 0x000000122300720c */ /* 0x000fe20003fa4070 */
[----:B------:R-:W-:Y:S01]  /*0900*/  @!P2 IMAD.IADD R6, R6, 0x1, -R35 ;  /* 0x000000010606a824 */ /* 0x000fe200078e0a23 */
[----:B------:R-:W-:Y:S01]  /*0910*/  IABS R20, R10 ;  /* 0x0000000a00147213 */ /* 0x000fe20000000000 */
[----:B------:R-:W-:Y:S01]  /*0920*/  IMAD R19, R11, R23, R16 ;  /* 0x000000170b137224 */ /* 0x000fe200078e0210 */
[----:B------:R-:W-:Y:S01]  /*0930*/  LOP3.LUT R11, R7, 0x50, R14, 0xfe, !PT ;  /* 0x00000050070b7812 */ /* 0x000fe200078efe0e */
[----:B------:R-:W-:Y:S01]  /*0940*/  IMAD.SHL.U32 R4, R4, 0x80, RZ ;  /* 0x0000008004047824 */ /* 0x000fe200078e00ff */
[----:B------:R-:W-:Y:S01]  /*0950*/  ISETP.GT.U32.AND P3, PT, R35, R6, PT ;  /* 0x000000062300720c */ /* 0x000fe20003f64070 */
[----:B------:R-:W-:Y:S01]  /*0960*/  IMAD.HI.U32 R3, R5, R20, RZ ;  /* 0x0000001405037227 */ /* 0x000fe200078e00ff */
[----:B------:R-:W-:-:S02]  /*0970*/  ISETP.GT.U32.AND P2, PT, R35, R19, PT ;  /* 0x000000132300720c */ /* 0x000fc40003f44070 */
[----:B------:R-:W-:Y:S01]  /*0980*/  IABS R8, R11 ;  /* 0x0000000b00087213 */ /* 0x000fe20000000000 */
[--C-:B------:R-:W-:Y:S01]  /*0990*/  @!P1 IMAD.IADD R9, R9, 0x1, -R35.reuse ;  /* 0x0000000109099824 */ /* 0x100fe200078e0a23 */
[----:B------:R-:W-:Y:S01]  /*09a0*/  ISETP.GE.AND P0, PT, R13, RZ, PT ;  /* 0x000000ff0d00720c */ /* 0x000fe20003f06270 */
[--C-:B------:R-:W-:Y:S01]  /*09b0*/  @!P5 IMAD.IADD R18, R18, 0x1, -R35.reuse ;  /* 0x000000011212d824 */ /* 0x100fe200078e0a23 */
[----:B------:R-:W-:Y:S01]  /*09c0*/  LOP3.LUT R33, R4, R14, RZ, 0xfc, !PT ;  /* 0x0000000e04217212 */ /* 0x000fe200078efcff */
[----:B------:R-:W-:Y:S01]  /*09d0*/  IMAD R20, R3, R23, R20 ;  /* 0x0000001703147224 */ /* 0x000fe200078e0214 */
[----:B------:R-:W-:Y:S01]  /*09e0*/  ISETP.GT.U32.AND P5, PT, R35, R9, PT ;  /* 0x000000092300720c */ /* 0x000fe20003fa4070 */
[----:B------:R-:W-:Y:S01]  /*09f0*/  IMAD.HI.U32 R3, R5, R8, RZ ;  /* 0x0000000805037227 */ /* 0x000fe200078e00ff */
[C---:B------:R-:W-:Y:S02]  /*0a00*/  ISETP.GT.U32.AND P6, PT, R35.reuse, R18, PT ;  /* 0x000000122300720c */ /* 0x040fe40003fc4070 */
[----:B------:R-:W-:Y:S01]  /*0a10*/  LOP3.LUT R37, R4, 0x10, R14, 0xfe, !PT ;  /* 0x0000001004257812 */ /* 0x000fe200078efe0e */
[--C-:B------:R-:W-:Y:S01]  /*0a20*/  @!P3 IMAD.IADD R6, R6, 0x1, -R35.reuse ;  /* 0x000000010606b824 */ /* 0x100fe200078e0a23 */
[----:B------:R-:W-:Y:S01]  /*0a30*/  ISETP.GT.U32.AND P3, PT, R35, R20, PT ;  /* 0x000000142300720c */ /* 0x000fe20003f64070 */
[----:B------:R-:W-:Y:S01]  /*0a40*/  @!P2 IMAD.IADD R19, R19, 0x1, -R35 ;  /* 0x000000011313a824 */ /* 0x000fe200078e0a23 */
[----:B------:R-:W-:Y:S01]  /*0a50*/  ISETP.GE.AND P2, PT, R17, RZ, PT ;  /* 0x000000ff1100720c */ /* 0x000fe20003f46270 */
[----:B------:R-:W-:Y:S01]  /*0a60*/  IMAD.MOV.U32 R15, RZ, RZ, R6 ;  /* 0x000000ffff0f7224 */ /* 0x000fe200078e0006 */
[----:B------:R-:W-:-:S02]  /*0a70*/  SHF.R.U32.HI R6, RZ, 0x4, R2 ;  /* 0x00000004ff067819 */ /* 0x000fc40000011602 */
[----:B------:R-:W-:Y:S01]  /*0a80*/  ISETP.GT.U32.AND P1, PT, R35, R19, PT ;  /* 0x000000132300720c */ /* 0x000fe20003f24070 */
[----:B------:R-:W-:Y:S01]  /*0a90*/  @!P5 IMAD.IADD R9, R9, 0x1, -R35 ;  /* 0x000000010909d824 */ /* 0x000fe200078e0a23 */
[----:B------:R-:W-:Y:S01]  /*0aa0*/  SGXT.U32 R6, R6, 0x3 ;  /* 0x000000030606781a */ /* 0x000fe20000000000 */
[----:B------:R-:W-:Y:S01]  /*0ab0*/  @!P4 IMAD.MOV R15, RZ, RZ, -R15 ;  /* 0x000000ffff0fc224 */ /* 0x000fe200078e0a0f */
[----:B------:R-:W-:Y:S01]  /*0ac0*/  ISETP.GE.AND P4, PT, R21, RZ, PT ;  /* 0x000000ff1500720c */ /* 0x000fe20003f86270 */
[----:B------:R-:W-:Y:S01]  /*0ad0*/  IMAD R21, R3, R23, R8 ;  /* 0x0000001703157224 */ /* 0x000fe200078e0208 */
[----:B------:R-:W-:Y:S01]  /*0ae0*/  LOP3.LUT R3, R7, 0x60, R14, 0xfe, !PT ;  /* 0x0000006007037812 */ /* 0x000fe200078efe0e */
[----:B------:R-:W-:Y:S01]  /*0af0*/  @!P3 IMAD.IADD R20, R20, 0x1, -R35 ;  /* 0x000000011414b824 */ /* 0x000fe200078e0a23 */
[----:B------:R-:W-:Y:S01]  /*0b00*/  ISETP.GE.AND P5, PT, R10, RZ, PT ;  /* 0x000000ff0a00720c */ /* 0x000fe20003fa6270 */
[----:B------:R-:W-:Y:S01]  /*0b10*/  IMAD.MOV.U32 R17, RZ, RZ, R9 ;  /* 0x000000ffff117224 */ /* 0x000fe200078e0009 */
[----:B------:R-:W-:Y:S01]  /*0b20*/  IABS R22, R3 ;  /* 0x0000000300167213 */ /* 0x000fe20000000000 */
[----:B------:R-:W-:Y:S01]  /*0b30*/  @!P6 IMAD.IADD R18, R18, 0x1, -R35 ;  /* 0x000000011212e824 */ /* 0x000fe200078e0a23 */
[----:B------:R-:W-:Y:S01]  /*0b40*/  ISETP.GE.AND P3, PT, R3, RZ, PT ;  /* 0x000000ff0300720c */ /* 0x000fe20003f66270 */
[----:B------:R-:W-:Y:S01]  /*0b50*/  @!P0 IMAD.MOV R17, RZ, RZ, -R17 ;  /* 0x000000ffff118224 */ /* 0x000fe200078e0a11 */
[----:B------:R-:W-:Y:S01]  /*0b60*/  ISETP.GT.U32.AND P0, PT, R35, R20, PT ;  /* 0x000000142300720c */ /* 0x000fe20003f04070 */
[----:B------:R-:W-:Y:S01]  /*0b70*/  IMAD.HI R8, R37, 0x2aaaaaab, RZ ;  /* 0x2aaaaaab25087827 */ /* 0x000fe200078e02ff */
[----:B------:R-:W-:-:S02]  /*0b80*/  LOP3.LUT R3, R7, R6, RZ, 0xfc, !PT ;  /* 0x0000000607037212 */ /* 0x000fc400078efcff */
[----:B------:R-:W-:Y:S01]  /*0b90*/  LOP3.LUT R10, R7, 0x70, R14, 0xfe, !PT ;  /* 0x00000070070a7812 */ /* 0x000fe200078efe0e */
[----:B------:R-:W-:Y:S01]  /*0ba0*/  IMAD.HI.U32 R6, R5, R22, RZ ;  /* 0x0000001605067227 */ /* 0x000fe200078e00ff */
[----:B------:R-:W-:Y:S02]  /*0bb0*/  ISETP.GT.U32.AND P6, PT, R35, R21, PT ;  /* 0x000000152300720c */ /* 0x000fe40003fc4070 */
[----:B------:R-:W-:Y:S01]  /*0bc0*/  IABS R12, R10 ;  /* 0x0000000a000c7213 */ /* 0x000fe20000000000 */
[----:B------:R-:W-:Y:S01]  /*0bd0*/  IMAD R22, R6, R23, R22 ;  /* 0x0000001706167224 */ /* 0x000fe200078e0216 */
[----:B------:R-:W-:Y:S01]  /*0be0*/  LOP3.LUT R39, R4, 0x20, R14, 0xfe, !PT ;  /* 0x0000002004277812 */ /* 0x000fe200078efe0e */
[----:B------:R-:W-:Y:S01]  /*0bf0*/  IMAD.HI R7, R33, 0x2aaaaaab, RZ ;  /* 0x2aaaaaab21077827 */ /* 0x000fe200078e02ff */
[----:B------:R-:W-:Y:S02]  /*0c00*/  LOP3.LUT R41, R4, 0x30, R14, 0xfe, !PT ;  /* 0x0000003004297812 */ /* 0x000fe400078efe0e */
[----:B------:R-:W-:Y:S01]  /*0c10*/  LOP3.LUT R49, R4, 0x70, R14, 0xfe, !PT ;  /* 0x0000007004317812 */ /* 0x000fe200078efe0e */
[----:B------:R-:W-:Y:S01]  /*0c20*/  @!P0 IMAD.IADD R20, R20, 0x1, -R35 ;  /* 0x0000000114148824 */ /* 0x000fe200078e0a23 */
[----:B------:R-:W-:Y:S01]  /*0c30*/  ISETP.GT.U32.AND P0, PT, R35, R22, PT ;  /* 0x000000162300720c */ /* 0x000fe20003f04070 */
[----:B------:R-:W-:Y:S01]  /*0c40*/  IMAD.HI R9, R39, 0x2aaaaaab, RZ ;  /* 0x2aaaaaab27097827 */ /* 0x000fe200078e02ff */
[----:B------:R-:W-:-:S02]  /*0c50*/  SHF.R.U32.HI R6, RZ, 0x1f, R7 ;  /* 0x0000001fff067819 */ /* 0x000fc40000011607 */
[----:B------:R-:W-:Y:S01]  /*0c60*/  LOP3.LUT R43, R4, 0x40, R14, 0xfe, !PT ;  /* 0x00000040042b7812 */ /* 0x000fe200078efe0e */
[--C-:B------:R-:W-:Y:S01]  /*0c70*/  @!P6 IMAD.IADD R21, R21, 0x1, -R35.reuse ;  /* 0x000000011515e824 */ /* 0x100fe200078e0a23 */
[----:B------:R-:W-:Y:S01]  /*0c80*/  LEA.HI R16, R7, R6, RZ, 0x17 ;  /* 0x0000000607107211 */ /* 0x000fe200078fb8ff */
[----:B------:R-:W-:Y:S01]  /*0c90*/  IMAD.HI.U32 R6, R5, R12, RZ ;  /* 0x0000000c05067227 */ /* 0x000fe200078e00ff */
[----:B------:R-:W-:Y:S02]  /*0ca0*/  SHF.R.U32.HI R7, RZ, 0x1f, R8 ;  /* 0x0000001fff077819 */ /* 0x000fe40000011608 */
[----:B------:R-:W-:Y:S01]  /*0cb0*/  ISETP.GT.U32.AND P6, PT, R35, R21, PT ;  /* 0x000000152300720c */ /* 0x000fe20003fc4070 */
[----:B------:R-:W-:Y:S01]  /*0cc0*/  IMAD R23, R6, R23, R12 ;  /* 0x0000001706177224 */ /* 0x000fe200078e020c */
[----:B------:R-:W-:Y:S01]  /*0cd0*/  LEA.HI R24, R8, R7, RZ, 0x17 ;  /* 0x0000000708187211 */ /* 0x000fe200078fb8ff */
[----:B------:R-:W-:Y:S01]  /*0ce0*/  @!P0 IMAD.IADD R22, R22, 0x1, -R35 ;  /* 0x0000000116168824 */ /* 0x000fe200078e0a23 */
[C---:B------:R-:W-:Y:S01]  /*0cf0*/  LOP3.LUT R6, R14.reuse, 0x10, RZ, 0xfc, !PT ;  /* 0x000000100e067812 */ /* 0x040fe200078efcff */
[----:B------:R-:W-:Y:S01]  /*0d00*/  IMAD.HI R25, R41, 0x2aaaaaab, RZ ;  /* 0x2aaaaaab29197827 */ /* 0x000fe200078e02ff */
[----:B------:R-:W-:-:S02]  /*0d10*/  LOP3.LUT R7, R14, 0x20, RZ, 0xfc, !PT ;  /* 0x000000200e077812 */ /* 0x000fc400078efcff */
[----:B------:R-:W-:Y:S01]  /*0d20*/  ISETP.GT.U32.AND P0, PT, R35, R22, PT ;  /* 0x000000162300720c */ /* 0x000fe20003f04070 */
[----:B------:R-:W-:Y:S01]  /*0d30*/  IMAD.SHL.U32 R5, R2, 0x8, RZ ;  /* 0x0000000802057824 */ /* 0x000fe200078e00ff */
[----:B------:R-:W-:Y:S01]  /*0d40*/  SHF.R.U32.HI R28, RZ, 0x1f, R25 ;  /* 0x0000001fff1c7819 */ /* 0x000fe20000011619 */
[----:B------:R-:W-:Y:S01]  /*0d50*/  IMAD.HI R31, R49, 0x2aaaaaab, RZ ;  /* 0x2aaaaaab311f7827 */ /* 0x000fe200078e02ff */
[----:B------:R-:W-:Y:S02]  /*0d60*/  LOP3.LUT R8, R14, 0x30, RZ, 0xfc, !PT ;  /* 0x000000300e087812 */ /* 0x000fe400078efcff */
[----:B------:R-:W-:Y:S01]  /*0d70*/  LOP3.LUT R13, R5, 0x38, R2, 0x48, !PT ;  /* 0x00000038050d7812 */ /* 0x000fe200078e4802 */
[--C-:B------:R-:W-:Y:S01]  /*0d80*/  @!P6 IMAD.IADD R21, R21, 0x1, -R35.reuse ;  /* 0x000000011515e824 */ /* 0x100fe200078e0a23 */
[----:B------:R-:W-:Y:S01]  /*0d90*/  ISETP.GE.AND P6, PT, R10, RZ, PT ;  /* 0x000000ff0a00720c */ /* 0x000fe20003fc6270 */
[----:B------:R-:W-:Y:S01]  /*0da0*/  @!P1 IMAD.IADD R19, R19, 0x1, -R35 ;  /* 0x0000000113139824 */ /* 0x000fe200078e0a23 */
[----:B------:R-:W-:Y:S01]  /*0db0*/  SHF.R.U32.HI R10, RZ, 0x1f, R9 ;  /* 0x0000001fff0a7819 */ /* 0x000fe20000011609 */
[----:B------:R-:W-:Y:S01]  /*0dc0*/  IMAD R6, R6, 0x40, R13 ;  /* 0x0000004006067824 */ /* 0x000fe200078e020d */
[----:B------:R-:W-:Y:S01]  /*0dd0*/  ISETP.GE.AND P1, PT, R11, RZ, PT ;  /* 0x000000ff0b00720c */ /* 0x000fe20003f26270 */
[----:B------:R-:W-:Y:S01]  /*0de0*/  @!P0 IMAD.IADD R22, R22, 0x1, -R35 ;  /* 0x0000000116168824 */ /* 0x000fe200078e0a23 */
[----:B------:R-:W-:Y:S01]  /*0df0*/  ISETP.GT.U32.AND P0, PT, R35, R23, PT ;  /* 0x000000172300720c */ /* 0x000fe20003f04070 */
[--C-:B------:R-:W-:Y:S01]  /*0e00*/  IMAD R7, R7, 0x40, R13.reuse ;  /* 0x0000004007077824 */ /* 0x100fe200078e020d */
[----:B------:R-:W-:Y:S01]  /*0e10*/  LEA.HI R26, R9, R10, RZ, 0x17 ;  /* 0x0000000a091a7211 */ /* 0x000fe200078fb8ff */
[----:B------:R-:W-:Y:S01]  /*0e20*/  IMAD R8, R8, 0x40, R13 ;  /* 0x0000004008087824 */ /* 0x000fe200078e020d */
[C---:B------:R-:W-:Y:S01]  /*0e30*/  LOP3.LUT R9, R14.reuse, 0x40, RZ, 0xfc, !PT ;  /* 0x000000400e097812 */ /* 0x040fe200078efcff */
[----:B------:R-:W-:Y:S01]  /*0e40*/  @!P2 IMAD.MOV R18, RZ, RZ, -R18 ;  /* 0x000000ffff12a224 */ /* 0x000fe200078e0a12 */
[C---:B------:R-:W-:Y:S01]  /*0e50*/  LOP3.LUT R10, R14.reuse, 0x50, RZ, 0xfc, !PT ;  /* 0x000000500e0a7812 */ /* 0x040fe200078efcff */
[----:B------:R-:W-:Y:S01]  /*0e60*/  @!P4 IMAD.MOV R19, RZ, RZ, -R19 ;  /* 0x000000ffff13c224 */ /* 0x000fe200078e0a13 */
[C---:B------:R-:W-:Y:S01]  /*0e70*/  LOP3.LUT R11, R14.reuse, 0x60, RZ, 0xfc, !PT ;  /* 0x000000600e0b7812 */ /* 0x040fe200078efcff */
[--C-:B------:R-:W-:Y:S01]  /*0e80*/  IMAD R9, R9, 0x40, R13.reuse ;  /* 0x0000004009097824 */ /* 0x100fe200078e020d */
[----:B------:R-:W-:Y:S01]  /*0e90*/  LOP3.LUT R12, R14, 0x70, RZ, 0xfc, !PT ;  /* 0x000000700e0c7812 */ /* 0x000fe200078efcff */
[----:B------:R-:W-:Y:S01]  /*0ea0*/  IMAD R10, R10, 0x40, R13 ;  /* 0x000000400a0a7824 */ /* 0x000fe200078e020d */
[----:B------:R-:W-:Y:S01]  /*0eb0*/  SHF.R.U32.HI R34, RZ, 0x1f, R31 ;  /* 0x0000001fff227819 */ /* 0x000fe2000001161f */
[----:B------:R-:W-:Y:S01]  /*0ec0*/  @!P0 IMAD.IADD R23, R23, 0x1, -R35 ;  /* 0x0000000117178824 */ /* 0x000fe200078e0a23 */
[----:B------:R-:W-:Y:S01]  /*0ed0*/  LEA.HI R28, R25, R28, RZ, 0x17 ;  /* 0x0000001c191c7211 */ /* 0x000fe200078fb8ff */
[--C-:B------:R-:W-:Y:S01]  /*0ee0*/  IMAD R11, R11, 0x40, R13.reuse ;  /* 0x000000400b0b7824 */ /* 0x100fe200078e020d */
[----:B------:R-:W-:Y:S01]  /*0ef0*/  LEA.HI R34, R31, R34, RZ, 0x17 ;  /* 0x000000221f227211 */ /* 0x000fe200078fb8ff */
[--C-:B------:R-:W-:Y:S01]  /*0f00*/  IMAD R12, R12, 0x40, R13.reuse ;  /* 0x000000400c0c7824 */ /* 0x100fe200078e020d */
[----:B------:R-:W-:Y:S01]  /*0f10*/  ISETP.GT.U32.AND P0, PT, R35, R23, PT ;  /* 0x000000172300720c */ /* 0x000fe20003f04070 */
[----:B------:R-:W-:Y:S01]  /*0f20*/  IMAD R13, R14, 0x40, R13 ;  /* 0x000000400e0d7824 */ /* 0x000fe200078e020d */
[----:B------:R-:W-:Y:S01]  /*0f30*/  LOP3.LUT R45, R4, 0x50, R14, 0xfe, !PT ;  /* 0x00000050042d7812 */ /* 0x000fe200078efe0e */
[----:B------:R-:W-:Y:S01]  /*0f40*/  IMAD R31, R28, -0xc00, R41 ;  /* 0xfffff4001c1f7824 */ /* 0x000fe200078e0229 */
[----:B------:R-:W-:Y:S01]  /*0f50*/  LOP3.LUT R47, R4, 0x60, R14, 0xfe, !PT ;  /* 0x00000060042f7812 */ /* 0x000fe200078efe0e */
[----:B------:R-:W-:-:S04]  /*0f60*/  IMAD.HI R14, R43, 0x2aaaaaab, RZ ;  /* 0x2aaaaaab2b0e7827 */ /* 0x000fc800078e02ff */
[----:B------:R-:W-:Y:S01]  /*0f70*/  IMAD R41, R34, -0xc00, R49 ;  /* 0xfffff40022297824 */ /* 0x000fe200078e0231 */
[----:B------:R-:W-:Y:S01]  /*0f80*/  SHF.R.U32.HI R25, RZ, 0x1f, R14 ;  /* 0x0000001fff197819 */ /* 0x000fe2000001160e */
[----:B------:R-:W-:-:S03]  /*0f90*/  IMAD.HI R27, R45, 0x2aaaaaab, RZ ;  /* 0x2aaaaaab2d1b7827 */ /* 0x000fc600078e02ff */
[----:B------:R-:W-:Y:S01]  /*0fa0*/  LEA.HI R14, R14, R25, RZ, 0x17 ;  /* 0x000000190e0e7211 */ /* 0x000fe200078fb8ff */
[----:B------:R-:W-:Y:S01]  /*0fb0*/  @!P0 IMAD.IADD R23, R23, 0x1, -R35 ;  /* 0x0000000117178824 */ /* 0x000fe200078e0a23 */
[----:B------:R-:W-:Y:S01]  /*0fc0*/  SHF.R.U32.HI R30, RZ, 0x1f, R27 ;  /* 0x0000001fff1e7819 */ /* 0x000fe2000001161b */
[----:B------:R-:W2:Y:S01]  /*0fd0*/  LDC.64 R34, c[0x0][0x218] ;  /* 0x00008600ff227b82 */ /* 0x000ea20000000a00 */
[----:B------:R-:W-:Y:S01]  /*0fe0*/  IMAD.HI R29, R47, 0x2aaaaaab, RZ ;  /* 0x2aaaaaab2f1d7827 */ /* 0x000fe200078e02ff */
[----:B------:R-:W-:Y:S02]  /*0ff0*/  ISETP.NE.AND P0, PT, R0, RZ, PT ;  /* 0x000000ff0000720c */ /* 0x000fe40003f05270 */
[----:B------:R-:W-:Y:S01]  /*1000*/  LEA.HI R30, R27, R30, RZ, 0x17 ;  /* 0x0000001e1b1e7211 */ /* 0x000fe200078fb8ff */
[----:B------:R-:W-:Y:S01]  /*1010*/  IMAD R25, R16, -0xc00, R33 ;  /* 0xfffff40010197824 */ /* 0x000fe200078e0221 */
[----:B------:R-:W-:Y:S01]  /*1020*/  SHF.R.U32.HI R32, RZ, 0x1f, R29 ;  /* 0x0000001fff207819 */ /* 0x000fe2000001161d */
[----:B------:R-:W-:Y:S01]  /*1030*/  IMAD R33, R14, -0xc00, R43 ;  /* 0xfffff4000e217824 */ /* 0x000fe200078e022b */
[----:B------:R-:W-:Y:S01]  /*1040*/  LOP3.LUT R16, RZ, R0, RZ, 0x33, !PT ;  /* 0x00000000ff107212 */ /* 0x000fe200078e33ff */
[----:B------:R-:W-:Y:S01]  /*1050*/  IMAD R27, R24, -0xc00, R37 ;  /* 0xfffff400181b7824 */ /* 0x000fe200078e0225 */
[----:B------:R-:W-:Y:S01]  /*1060*/  LEA.HI R32, R29, R32, RZ, 0x17 ;  /* 0x000000201d207211 */ /* 0x000fe200078fb8ff */
[----:B------:R-:W-:Y:S01]  /*1070*/  IMAD R29, R26, -0xc00, R39 ;  /* 0xfffff4001a1d7824 */ /* 0x000fe200078e0227 */
[----:B------:R-:W-:Y:S01]  /*1080*/  LOP3.LUT R14, R5, 0x38, RZ, 0xc0, !PT ;  /* 0x00000038050e7812 */ /* 0x000fe200078ec0ff */
[----:B------:R-:W-:Y:S01]  /*1090*/  @!P5 IMAD.MOV R20, RZ, RZ, -R20 ;  /* 0x000000ffff14d224 */ /* 0x000fe200078e0a14 */
[C---:B------:R-:W-:Y:S01]  /*10a0*/  SEL R15, R16.reuse, R15, !P0 ;  /* 0x0000000f100f7207 */ /* 0x040fe20004000000 */
[----:B------:R-:W-:Y:S01]  /*10b0*/  @!P1 IMAD.MOV R21, RZ, RZ, -R21 ;  /* 0x000000ffff159224 */ /* 0x000fe200078e0a15 */
[C---:B------:R-:W-:Y:S01]  /*10c0*/  SEL R17, R16.reuse, R17, !P0 ;  /* 0x0000001110117207 */ /* 0x040fe20004000000 */
[----:B------:R-:W-:Y:S01]  /*10d0*/  @!P6 IMAD.MOV R23, RZ, RZ, -R23 ;  /* 0x000000ffff17e224 */ /* 0x000fe200078e0a17 */
[----:B------:R-:W-:Y:S01]  /*10e0*/  SEL R59, R16, R18, !P0 ;  /* 0x00000012103b7207 */ /* 0x000fe20004000000 */
[----:B------:R-:W-:Y:S01]  /*10f0*/  IMAD R37, R30, -0xc00, R45 ;  /* 0xfffff4001e257824 */ /* 0x000fe200078e022d */
[----:B------:R-:W-:Y:S01]  /*1100*/  SEL R61, R16, R19, !P0 ;  /* 0x00000013103d7207 */ /* 0x000fe20004000000 */
[----:B------:R-:W-:Y:S01]  /*1110*/  IMAD R39, R32, -0xc00, R47 ;  /* 0xfffff40020277824 */ /* 0x000fe200078e022f */
[C---:B------:R-:W-:Y:S01]  /*1120*/  SEL R63, R16.reuse, R20, !P0 ;  /* 0x00000014103f7207 */ /* 0x040fe20004000000 */
[----:B------:R-:W-:Y:S01]  /*1130*/  @!P3 IMAD.MOV R22, RZ, RZ, -R22 ;  /* 0x000000ffff16b224 */ /* 0x000fe200078e0a16 */
[C---:B------:R-:W-:Y:S01]  /*1140*/  SEL R65, R16.reuse, R21, !P0 ;  /* 0x0000001510417207 */ /* 0x040fe20004000000 */
[--C-:B------:R-:W-:Y:S01]  /*1150*/  IMAD R43, R27, 0xc00, R14.reuse ;  /* 0x00000c001b2b7824 */ /* 0x100fe200078e020e */
[C---:B------:R-:W-:Y:S01]  /*1160*/  SEL R23, R16.reuse, R23, !P0 ;  /* 0x0000001710177207 */ /* 0x040fe20004000000 */
[--C-:B------:R-:W-:Y:S01]  /*1170*/  IMAD R45, R29, 0xc00, R14.reuse ;  /* 0x00000c001d2d7824 */ /* 0x100fe200078e020e */
[----:B------:R-:W-:Y:S01]  /*1180*/  SEL R67, R16, R22, !P0 ;  /* 0x0000001610437207 */ /* 0x000fe20004000000 */
[----:B------:R-:W-:-:S02]  /*1190*/  IMAD R47, R31, 0xc00, R14 ;  /* 0x00000c001f2f7824 */ /* 0x000fc400078e020e */
[--C-:B------:R-:W-:Y:S02]  /*11a0*/  IMAD R49, R33, 0xc00, R14.reuse ;  /* 0x00000c0021317824 */ /* 0x100fe400078e020e */
[--C-:B------:R-:W-:Y:S02]  /*11b0*/  IMAD R53, R37, 0xc00, R14.reuse ;  /* 0x00000c0025357824 */ /* 0x100fe400078e020e */
[--C-:B------:R-:W-:Y:S02]  /*11c0*/  IMAD R19, R25, 0xc00, R14.reuse ;  /* 0x00000c0019137824 */ /* 0x100fe400078e020e */
[--C-:B------:R-:W-:Y:S02]  /*11d0*/  IMAD R55, R39, 0xc00, R14.reuse ;  /* 0x00000c0027377824 */ /* 0x100fe400078e020e */
[--C-:B------:R-:W-:Y:S02]  /*11e0*/  IMAD R21, R15, 0xc00, R14.reuse ;  /* 0x00000c000f157824 */ /* 0x100fe400078e020e */
[----:B------:R-:W-:-:S02]  /*11f0*/  IMAD R57, R41, 0xc00, R14 ;  /* 0x00000c0029397824 */ /* 0x000fc400078e020e */
[----:B------:R-:W-:Y:S02]  /*1200*/  IMAD R15, R17, 0xc00, R14 ;  /* 0x00000c00110f7824 */ /* 0x000fe400078e020e */
[----:B----4-:R-:W-:-:S04]  /*1210*/  IMAD.WIDE R38, R43, 0x2, R50 ;  /* 0x000000022b267825 */ /* 0x010fc800078e0232 */
[----:B------:R-:W-:Y:S01]  /*1220*/  IMAD R25, R59, 0xc00, R14 ;  /* 0x00000c003b197824 */ /* 0x000fe200078e020e */
[----:B------:R-:W-:Y:S01]  /*1230*/  LEA R59, R8, UR24, 0x1 ;  /* 0x00000018083b7c11 */ /* 0x000fe2000f8e08ff */
[----:B------:R-:W-:-:S04]  /*1240*/  IMAD.WIDE R40, R45, 0x2, R50 ;  /* 0x000000022d287825 */ /* 0x000fc800078e0232 */
[----:B------:R-:W-:-:S04]  /*1250*/  IMAD.WIDE R42, R47, 0x2, R50 ;  /* 0x000000022f2a7825 */ /* 0x000fc800078e0232 */
[----:B------:R-:W-:Y:S01]  /*1260*/  IMAD R27, R61, 0xc00, R14 ;  /* 0x00000c003d1b7824 */ /* 0x000fe200078e020e */
[----:B------:R-:W-:Y:S01]  /*1270*/  LEA R61, R9, UR24, 0x1 ;  /* 0x00000018093d7c11 */ /* 0x000fe2000f8e08ff */
[----:B------:R-:W-:-:S04]  /*1280*/  IMAD.WIDE R44, R49, 0x2, R50 ;  /* 0x00000002312c7825 */ /* 0x000fc800078e0232 */
[----:B------:R-:W-:Y:S01]  /*1290*/  IMAD.WIDE R46, R53, 0x2, R50 ;  /* 0x00000002352e7825 */ /* 0x000fe200078e0232 */
[----:B------:R-:W-:-:S03]  /*12a0*/  LEA R53, R13, UR24, 0x1 ;  /* 0x000000180d357c11 */ /* 0x000fc6000f8e08ff */
[--C-:B------:R-:W-:Y:S01]  /*12b0*/  IMAD R29, R63, 0xc00, R14.reuse ;  /* 0x00000c003f1d7824 */ /* 0x100fe200078e020e */
[----:B------:R-:W-:Y:S01]  /*12c0*/  LEA R63, R10, UR24, 0x1 ;  /* 0x000000180a3f7c11 */ /* 0x000fe2000f8e08ff */
[----:B------:R-:W-:Y:S01]  /*12d0*/  IMAD R17, R23, 0xc00, R14 ;  /* 0x00000c0017117824 */ /* 0x000fe200078e020e */
[----:B------:R-:W-:Y:S01]  /*12e0*/  IADD3 R174, P2, R46, 0x100, RZ ;  /* 0x000001002eae7810 */ /* 0x000fe20007f5e0ff */
[----:B--2---:R-:W-:-:S04]  /*12f0*/  IMAD.WIDE R20, R21, 0x2, R34 ;  /* 0x0000000215147825 */ /* 0x004fc800078e0222 */
[--C-:B------:R-:W-:Y:S01]  /*1300*/  IMAD.WIDE R36, R19, 0x2, R50.reuse ;  /* 0x0000000213247825 */ /* 0x100fe200078e0232 */
[----:B------:R-:W-:Y:S01]  /*1310*/  @!PT LDS RZ, [RZ] ;  /* 0x00000000fffff984 */ /* 0x000fe20000000800 */
[----:B------:R-:W-:Y:S01]  /*1320*/  @!PT LDS RZ, [RZ] ;  /* 0x00000000fffff984 */ /* 0x000fe20000000800 */
[----:B------:R-:W-:Y:S01]  /*1330*/  @!PT LDS RZ, [RZ] ;  /* 0x00000000fffff984 */ /* 0x000fe20000000800 */
[----:B------:R-:W-:Y:S01]  /*1340*/  LDGSTS.E.BYPASS.128 [R53], desc[UR30][R20.64] ;  /* 0x0000000014357fae */ /* 0x000fe2000b901c5e */
[----:B------:R-:W-:Y:S02]  /*1350*/  IADD3 R195, P0, R20, 0x100, RZ ;  /* 0x0000010014c37810 */ /* 0x000fe40007f1e0ff */
[----:B------:R-:W-:Y:S01]  /*1360*/  IMAD.WIDE R48, R55, 0x2, R50 ;  /* 0x0000000237307825 */ /* 0x000fe200078e0232 */
[----:B------:R-:W-:-:S03]  /*1370*/  LEA R55, R6, UR24, 0x1 ;  /* 0x0000001806377c11 */ /* 0x000fc6000f8e08ff */
[----:B------:R-:W-:Y:S01]  /*1380*/  IMAD R31, R65, 0xc00, R14 ;  /* 0x00000c00411f7824 */ /* 0x000fe200078e020e */
[----:B------:R-:W-:Y:S01]  /*1390*/  LEA R65, R11, UR24, 0x1 ;  /* 0x000000180b417c11 */ /* 0x000fe2000f8e08ff */
[----:B------:R-:W-:-:S04]  /*13a0*/  IMAD.WIDE R22, R15, 0x2, R34 ;  /* 0x000000020f167825 */ /* 0x000fc800078e0222 */
[----:B------:R-:W-:Y:S01]  /*13b0*/  IMAD.WIDE R50, R57, 0x2, R50 ;  /* 0x0000000239327825 */ /* 0x000fe200078e0232 */
[----:B------:R-:W-:Y:S01]  /*13c0*/  LEA R57, R7, UR24, 0x1 ;  /* 0x0000001807397c11 */ /* 0x000fe2000f8e08ff */
[----:B------:R-:W-:Y:S01]  /*13d0*/  LDGSTS.E.BYPASS.128 [R55], desc[UR30][R22.64] ;  /* 0x0000000016377fae */ /* 0x000fe2000b901c5e */
[----:B------:R-:W-:Y:S01]  /*13e0*/  IADD3 R15, P1, R22, 0x100, RZ ;  /* 0x00000100160f7810 */ /* 0x000fe20007f3e0ff */
[----:B------:R-:W-:Y:S01]  /*13f0*/  IMAD R33, R67, 0xc00, R14 ;  /* 0x00000c0043217824 */ /* 0x000fe200078e020e */
[----:B------:R-:W-:Y:S01]  /*1400*/  LEA R67, R12, UR24, 0x1 ;  /* 0x000000180c437c11 */ /* 0x000fe2000f8e08ff */
[----:B------:R-:W-:-:S04]  /*1410*/  IMAD.WIDE R24, R25, 0x2, R34 ;  /* 0x0000000219187825 */ /* 0x000fc800078e0222 */
[--C-:B------:R-:W-:Y:S01]  /*1420*/  IMAD.WIDE R26, R27, 0x2, R34.reuse ;  /* 0x000000021b1a7825 */ /* 0x100fe200078e0222 */
[----:B------:R-:W-:Y:S03]  /*1430*/  LDGSTS.E.BYPASS.128 [R57], desc[UR30][R24.64] ;  /* 0x0000000018397fae */ /* 0x000fe6000b901c5e */
[--C-:B------:R-:W-:Y:S01]  /*1440*/  IMAD.WIDE R28, R29, 0x2, R34.reuse ;  /* 0x000000021d1c7825 */ /* 0x100fe200078e0222 */
[----:B------:R-:W-:Y:S03]  /*1450*/  LDGSTS.E.BYPASS.128 [R59], desc[UR30][R26.64] ;  /* 0x000000001a3b7fae */ /* 0x000fe6000b901c5e */
[--C-:B------:R-:W-:Y:S01]  /*1460*/  IMAD.WIDE R30, R31, 0x2, R34.reuse ;  /* 0x000000021f1e7825 */ /* 0x100fe200078e0222 */
[----:B------:R-:W-:Y:S03]  /*1470*/  LDGSTS.E.BYPASS.128 [R61], desc[UR30][R28.64] ;  /* 0x000000001c3d7fae */ /* 0x000fe6000b901c5e */
[--C-:B------:R-:W-:Y:S01]  /*1480*/  IMAD.WIDE R32, R33, 0x2, R34.reuse ;  /* 0x0000000221207825 */ /* 0x100fe200078e0222 */
[----:B------:R-:W-:Y:S03]  /*1490*/  LDGSTS.E.BYPASS.128 [R63], desc[UR30][R30.64] ;  /* 0x000000001e3f7fae */ /* 0x000fe6000b901c5e */
[----:B------:R-:W-:Y:S01]  /*14a0*/  IMAD.WIDE R34, R17, 0x2, R34 ;  /* 0x0000000211227825 */ /* 0x000fe200078e0222 */
[----:B------:R-:W-:Y:S03]  /*14b0*/  LDGSTS.E.BYPASS.128 [R65], desc[UR30][R32.64] ;  /* 0x0000000020417fae */ /* 0x000fe6000b901c5e */
[----:B------:R-:W-:Y:S01]  /*14c0*/  IMAD.X R14, RZ, RZ, R21, P0 ;  /* 0x000000ffff0e7224 */ /* 0x000fe200000e0615 */
[----:B------:R-:W-:Y:S01]  /*14d0*/  LDGSTS.E.BYPASS.128 [R67], desc[UR30][R34.64] ;  /* 0x0000000022437fae */ /* 0x000fe2000b901c5e */
[----:B------:R-:W-:Y:S01]  /*14e0*/  IADD3 R17, P0, R24, 0x100, RZ ;  /* 0x0000010018117810 */ /* 0x000fe20007f1e0ff */
[----:B------:R-:W-:Y:S01]  /*14f0*/  IMAD.X R16, RZ, RZ, R23, P1 ;  /* 0x000000ffff107224 */ /* 0x000fe200008e0617 */
[----:B------:R-:W-:Y:S01]  /*1500*/  IADD3 R19, P1, R26, 0x100, RZ ;  /* 0x000001001a137810 */ /* 0x000fe20007f3e0ff */
[----:B------:R-:W0:Y:S01]  /*1510*/  LDGDEPBAR ;  /* 0x00000000000079af */ /* 0x000e220000000000 */
[----:B------:R-:W-:-:S02]  /*1520*/  IMAD.X R176, RZ, RZ, R47, P2 ;  /* 0x000000ffffb07224 */ /* 0x000fc400010e062f */
[----:B------:R-:W-:Y:S01]  /*1530*/  IMAD.X R18, RZ, RZ, R25, P0 ;  /* 0x000000ffff127224 */ /* 0x000fe200000e0619 */
[----:B------:R-:W-:Y:S01]  /*1540*/  LDGSTS.E.BYPASS.128 [R53+0xc000], desc[UR30][R36.64] ;  /* 0x0c00000024357fae */ /* 0x000fe2000b901c5e */
[----:B------:R-:W-:Y:S01]  /*1550*/  IADD3 R197, P0, R28, 0x100, RZ ;  /* 0x000001001cc57810 */ /* 0x000fe20007f1e0ff */
[----:B------:R-:W-:Y:S01]  /*1560*/  IMAD.X R199, RZ, RZ, R27, P1 ;  /* 0x000000ffffc77224 */ /* 0x000fe200008e061b */
[----:B------:R-:W-:Y:S01]  /*1570*/  IADD3 R194, P1, R30, 0x100, RZ ;  /* 0x000001001ec27810 */ /* 0x000fe20007f3e0ff */
[----:B------:R-:W-:Y:S02]  /*1580*/  LDGSTS.E.BYPASS.128 [R55+0xc000], desc[UR30][R38.64] ;  /* 0x0c00000026377fae */ /* 0x000fe4000b901c5e */
[----:B------:R-:W-:Y:S01]  /*1590*/  IMAD.X R198, RZ, RZ, R29, P0 ;  /* 0x000000ffffc67224 */ /* 0x000fe200000e061d */
[----:B------:R-:W-:Y:S01]  /*15a0*/  IADD3 R192, P0, R32, 0x100, RZ ;  /* 0x0000010020c07810 */ /* 0x000fe20007f1e0ff */
[----:B------:R-:W-:Y:S01]  /*15b0*/  LDGSTS.E.BYPASS.128 [R57+0xc000], desc[UR30][R40.64] ;  /* 0x0c00000028397fae */ /* 0x000fe2000b901c5e */
[----:B------:R-:W-:Y:S01]  /*15c0*/  IMAD.X R196, RZ, RZ, R31, P1 ;  /* 0x000000ffffc47224 */ /* 0x000fe200008e061f */
[----:B------:R-:W-:-:S02]  /*15d0*/  IADD3 R190, P1, R34, 0x100, RZ ;  /* 0x0000010022be7810 */ /* 0x000fc40007f3e0ff */
[----:B------:R-:W-:Y:S01]  /*15e0*/  LDGSTS.E.BYPASS.128 [R59+0xc000], desc[UR30][R42.64] ;  /* 0x0c0000002a3b7fae */ /* 0x000fe2000b901c5e */
[----:B------:R-:W-:Y:S01]  /*15f0*/  IMAD.X R193, RZ, RZ, R33, P0 ;  /* 0x000000ffffc17224 */ /* 0x000fe200000e0621 */
[----:B------:R-:W-:Y:S01]  /*1600*/  IADD3 R188, P0, R36, 0x100, RZ ;  /* 0x0000010024bc7810 */ /* 0x000fe20007f1e0ff */
[----:B------:R-:W-:Y:S01]  /*1610*/  IMAD.X R191, RZ, RZ, R35, P1 ;  /* 0x000000ffffbf7224 */ /* 0x000fe200008e0623 */
[----:B------:R-:W-:Y:S01]  /*1620*/  LDGSTS.E.BYPASS.128 [R61+0xc000], desc[UR30][R44.64] ;  /* 0x0c0000002c3d7fae */ /* 0x000fe2000b901c5e */
[----:B------:R-:W-:Y:S02]  /*1630*/  IADD3 R186, P1, R38, 0x100, RZ ;  /* 0x0000010026ba7810 */ /* 0x000fe40007f3e0ff */
        /* <DEDUP_REMOVED lines=11> */
[----:B------:R-:W0:Y:S01]  /*16f0*/  LDGDEPBAR ;  /* 0x00000000000079af */ /* 0x000e220000000000 */
[----:B------:R-:W-:Y:S01]  /*1700*/  IMAD.X R180, RZ, RZ, R45, P0 ;  /* 0x000000ffffb47224 */ /* 0x000fe200000e062d */
[----:B------:R-:W-:Y:S01]  /*1710*/  BAR.SYNC.DEFER_BLOCKING 0x0 ;  /* 0x0000000000007b1d */ /* 0x000fe20000010000 */
[----:B------:R-:W-:Y:S01]  /*1720*/  IADD3 R166, P0, R50, 0x100, RZ ;  /* 0x0000010032a67810 */ /* 0x000fe20007f1e0ff */
[----:B------:R-:W-:-:S04]  /*1730*/  IMAD.X R172, RZ, RZ, R49, P1 ;  /* 0x000000ffffac7224 */ /* 0x000fc800008e0631 */
[----:B------:R-:W-:Y:S01]  /*1740*/  IMAD.X R168, RZ, RZ, R51, P0 ;  /* 0x000000ffffa87224 */ /* 0x000fe200000e0633 */
[----:B------:R-:W-:Y:S01]  /*1750*/  @!PT LDS RZ, [RZ] ;  /* 0x00000000fffff984 */ /* 0x000fe20000000800 */
[----:B------:R-:W-:Y:S01]  /*1760*/  @!PT LDS RZ, [RZ] ;  /* 0x00000000fffff984 */ /* 0x000fe20000000800 */
[----:B------:R-:W-:Y:S01]  /*1770*/  @!PT LDS RZ, [RZ] ;  /* 0x00000000fffff984 */ /* 0x000fe20000000800 */
[----:B------:R2:W-:Y:S04]  /*1780*/  LDGSTS.E.BYPASS.128 [R53+0x4000], desc[UR30][R20.64+0x80] ;  /* 0x0400008014357fae */ /* 0x0005e8000b901c5e */
[----:B------:R-:W-:Y:S04]  /*1790*/  LDGSTS.E.BYPASS.128 [R55+0x4000], desc[UR30][R22.64+0x80] ;  /* 0x0400008016377fae */ /* 0x000fe8000b901c5e */
[----:B------:R3:W-:Y:S04]  /*17a0*/  LDGSTS.E.BYPASS.128 [R57+0x4000], desc[UR30][R24.64+0x80] ;  /* 0x0400008018397fae */ /* 0x0007e8000b901c5e */
[----:B------:R4:W-:Y:S01]  /*17b0*/  LDGSTS.E.BYPASS.128 [R59+0x4000], desc[UR30][R26.64+0x80] ;  /* 0x040000801a3b7fae */ /* 0x0009e2000b901c5e */
[----:B--2---:R-:W-:-:S03]  /*17c0*/  IMAD.MOV.U32 R20, RZ, RZ, -0x40 ;  /* 0xffffffc0ff147424 */ /* 0x004fc600078e00ff */
[----:B------:R2:W-:Y:S04]  /*17d0*/  LDGSTS.E.BYPASS.128 [R61+0x4000], desc[UR30][R28.64+0x80] ;  /* 0x040000801c3d7fae */ /* 0x0005e8000b901c5e */
[----:B------:R5:W-:Y:S01]  /*17e0*/  LDGSTS.E.BYPASS.128 [R63+0x4000], desc[UR30][R30.64+0x80] ;  /* 0x040000801e3f7fae */ /* 0x000be2000b901c5e */
[----:B---3--:R-:W-:-:S03]  /*17f0*/  CS2R R24, SRZ ;  /* 0x0000000000187805 */ /* 0x008fc6000001ff00 */
[----:B------:R3:W-:Y:S01]  /*1800*/  LDGSTS.E.BYPASS.128 [R65+0x4000], desc[UR30][R32.64+0x80] ;  /* 0x0400008020417fae */ /* 0x0007e2000b901c5e */
[----:B----4-:R-:W-:-:S03]  /*1810*/  CS2R R26, SRZ ;  /* 0x00000000001a7805 */ /* 0x010fc6000001ff00 */
[----:B------:R4:W-:Y:S01]  /*1820*/  LDGSTS.E.BYPASS.128 [R67+0x4000], desc[UR30][R34.64+0x80] ;  /* 0x0400008022437fae */ /* 0x0009e2000b901c5e */
[----:B-12---:R-:W-:-:S03]  /*1830*/  CS2R R28, SRZ ;  /* 0x00000000001c7805 */ /* 0x006fc6000001ff00 */
[----:B------:R-:W0:Y:S01]  /*1840*/  LDGDEPBAR ;  /* 0x00000000000079af */ /* 0x000e220000000000 */
[----:B-----5:R-:W-:-:S03]  /*1850*/  CS2R R30, SRZ ;  /* 0x00000000001e7805 */ /* 0x020fc6000001ff00 */
[----:B------:R1:W-:Y:S01]  /*1860*/  LDGSTS.E.BYPASS.128 [R53+0x10000], desc[UR30][R36.64+0x80] ;  /* 0x1000008024357fae */ /* 0x0003e2000b901c5e */
[----:B---3--:R-:W-:-:S03]  /*1870*/  CS2R R32, SRZ ;  /* 0x0000000000207805 */ /* 0x008fc6000001ff00 */
[----:B------:R2:W-:Y:S01]  /*1880*/  LDGSTS.E.BYPASS.128 [R55+0x10000], desc[UR30][R38.64+0x80] ;  /* 0x1000008026377fae */ /* 0x0005e2000b901c5e */
[----:B----4-:R-:W-:-:S03]  /*1890*/  CS2R R34, SRZ ;  /* 0x0000000000227805 */ /* 0x010fc6000001ff00 */
[----:B------:R3:W-:Y:S04]  /*18a0*/  LDGSTS.E.BYPASS.128 [R57+0x10000], desc[UR30][R40.64+0x80] ;  /* 0x1000008028397fae */ /* 0x0007e8000b901c5e */
[----:B------:R4:W-:Y:S01]  /*18b0*/  LDGSTS.E.BYPASS.128 [R59+0x10000], desc[UR30][R42.64+0x80] ;  /* 0x100000802a3b7fae */ /* 0x0009e2000b901c5e */
[----:B-1----:R-:W-:Y:S02]  /*18c0*/  CS2R R36, SRZ ;  /* 0x0000000000247805 */ /* 0x002fe4000001ff00 */
[----:B------:R-:W-:Y:S01]  /*18d0*/  CS2R R52, SRZ ;  /* 0x0000000000347805 */ /* 0x000fe2000001ff00 */
[----:B------:R1:W-:Y:S01]  /*18e0*/  LDGSTS.E.BYPASS.128 [R61+0x10000], desc[UR30][R44.64+0x80] ;  /* 0x100000802c3d7fae */ /* 0x0003e2000b901c5e */
[----:B--2---:R-:W-:Y:S02]  /*18f0*/  CS2R R38, SRZ ;  /* 0x0000000000267805 */ /* 0x004fe4000001ff00 */
[----:B------:R-:W-:Y:S01]  /*1900*/  CS2R R54, SRZ ;  /* 0x0000000000367805 */ /* 0x000fe2000001ff00 */
[----:B------:R2:W-:Y:S01]  /*1910*/  LDGSTS.E.BYPASS.128 [R63+0x10000], desc[UR30][R46.64+0x80] ;  /* 0x100000802e3f7fae */ /* 0x0005e2000b901c5e */
[----:B---3--:R-:W-:-:S02]  /*1920*/  CS2R R40, SRZ ;  /* 0x0000000000287805 */ /* 0x008fc4000001ff00 */
[----:B------:R-:W-:Y:S01]  /*1930*/  CS2R R56, SRZ ;  /* 0x0000000000387805 */ /* 0x000fe2000001ff00 */
[----:B------:R3:W-:Y:S01]  /*1940*/  LDGSTS.E.BYPASS.128 [R65+0x10000], desc[UR30][R48.64+0x80] ;  /* 0x1000008030417fae */ /* 0x0007e2000b901c5e */
[----:B----4-:R-:W-:Y:S02]  /*1950*/  CS2R R42, SRZ ;  /* 0x00000000002a7805 */ /* 0x010fe4000001ff00 */
[----:B------:R-:W-:Y:S01]  /*1960*/  CS2R R58, SRZ ;  /* 0x00000000003a7805 */ /* 0x000fe2000001ff00 */
[----:B------:R4:W-:Y:S01]  /*1970*/  LDGSTS.E.BYPASS.128 [R67+0x10000], desc[UR30][R50.64+0x80] ;  /* 0x1000008032437fae */ /* 0x0009e2000b901c5e */
[----:B-1----:R-:W-:Y:S02]  /*1980*/  CS2R R44, SRZ ;  /* 0x00000000002c7805 */ /* 0x002fe4000001ff00 */
[----:B------:R-:W-:Y:S01]  /*1990*/  CS2R R60, SRZ ;  /* 0x00000000003c7805 */ /* 0x000fe2000001ff00 */
[----:B------:R-:W0:Y:S01]  /*19a0*/  LDGDEPBAR ;  /* 0x00000000000079af */ /* 0x000e220000000000 */
[----:B--2---:R-:W-:-:S02]  /*19b0*/  CS2R R46, SRZ ;  /* 0x00000000002e7805 */ /* 0x004fc4000001ff00 */
[----:B------:R-:W-:Y:S02]  /*19c0*/  CS2R R62, SRZ ;  /* 0x00000000003e7805 */ /* 0x000fe4000001ff00 */
[----:B---3--:R-:W-:Y:S02]  /*19d0*/  CS2R R48, SRZ ;  /* 0x0000000000307805 */ /* 0x008fe4000001ff00 */
[----:B------:R-:W-:Y:S02]  /*19e0*/  CS2R R64, SRZ ;  /* 0x0000000000407805 */ /* 0x000fe4000001ff00 */
[----:B----4-:R-:W-:Y:S02]  /*19f0*/  CS2R R50, SRZ ;  /* 0x0000000000327805 */ /* 0x010fe4000001ff00 */
[----:B------:R-:W-:-:S07]  /*1a00*/  CS2R R66, SRZ ;  /* 0x0000000000427805 */ /* 0x000fce000001ff00 */
.L_x_0:
[----:B------:R-:W1:Y:S01]  /*1a10*/  SHFL.IDX PT, R21, R200, RZ, 0x1f ;  /* 0x00001fffc8157589 */ /* 0x000e6200000e0000 */
[----:B------:R-:W-:Y:S01]  /*1a20*/  UIADD3 UR26, UR26, 0x1, URZ ;  /* 0x000000011a1a7890 */ /* 0x000fe2000fffe03f */
[----:B------:R-:W-:-:S04]  /*1a30*/  DEPBAR.LE SB0, 0x2 ;  /* 0x000080800000791a */ /* 0x000fc80000000000 */
[----:B------:R-:W-:Y:S01]  /*1a40*/  UISETP.GE.AND UP0, UPT, UR26, 0x3, UPT ;  /* 0x000000031a00788c */ /* 0x000fe2000bf06270 */
[----:B------:R-:W-:Y:S01]  /*1a50*/  BAR.SYNC.DEFER_BLOCKING 0x0 ;  /* 0x0000000000007b1d */ /* 0x000fe20000010000 */
[----:B------:R-:W-:Y:S01]  /*1a60*/  UIADD3 UR25, UR25, 0x1, URZ ;  /* 0x0000000119197890 */ /* 0x000fe2000fffe03f */
[----:B------:R-:W-:Y:S01]  /*1a70*/  VIADD R165, R20, 0x40 ;  /* 0x0000004014a57836 */ /* 0x000fe20000000000 */
[----:B------:R-:W-:Y:S01]  /*1a80*/  USEL UR26, UR26, URZ, !UP0 ;  /* 0x0000003f1a1a7287 */ /* 0x000fe2000c000000 */
[----:B------:R-:W-:Y:S02]  /*1a90*/  IADD3 R20, P1, R195, UR4, RZ ;  /* 0x00000004c3147c10 */ /* 0x000fe4000ff3e0ff */
[----:B------:R-:W-:Y:S01]  /*1aa0*/  UMOV UR19, 0x40000040 ;  /* 0x4000004000137882 */ /* 0x000fe20000000000 */
[----:B------:R-:W-:Y:S01]  /*1ab0*/  UMOV UR12, 0x4000002 ;  /* 0x04000002000c7882 */ /* 0x000fe20000000000 */
[----:B------:R-:W-:Y:S01]  /*1ac0*/  UMOV UR13, 0x40000040 ;  /* 0x40000040000d7882 */ /* 0x000fe20000000000 */
[----:B------:R-:W-:Y:S01]  /*1ad0*/  UMOV UR9, 0x40000040 ;  /* 0x4000004000097882 */ /* 0x000fe20000000000 */
[----:B------:R-:W-:Y:S01]  /*1ae0*/  UMOV UR20, 0x4000006 ;  /* 0x0400000600147882 */ /* 0x000fe20000000000 */
[----:B------:R-:W-:Y:S01]  /*1af0*/  UMOV UR21, 0x40000040 ;  /* 0x4000004000157882 */ /* 0x000fe20000000000 */
[----:B------:R-:W-:-:S02]  /*1b00*/  IADD3 R22, P2, R15, UR4, RZ ;  /* 0x000000040f167c10 */ /* 0x000fc4000ff5e0ff */
[----:B------:R-:W-:Y:S02]  /*1b10*/  ISETP.GE.U32.AND P0, PT, R165, 0xb80, PT ;  /* 0x00000b80a500780c */ /* 0x000fe40003f06070 */
[----:B------:R-:W-:Y:S02]  /*1b20*/  IADD3.X R23, R16, UR5, RZ, P2, !PT ;  /* 0x0000000510177c10 */ /* 0x000fe400097fe4ff */
[----:B-1----:R-:W-:Y:S02]  /*1b30*/  R2UR UR6, R21 ;  /* 0x00000000150672ca */ /* 0x002fe400000e0000 */
[----:B------:R-:W-:Y:S02]  /*1b40*/  IADD3.X R21, R14, UR5, RZ, P1, !PT ;  /* 0x000000050e157c10 */ /* 0x000fe40008ffe4ff */
[----:B------:R-:W-:Y:S01]  /*1b50*/  IADD3 R152, P1, R17, UR4, RZ ;  /* 0x0000000411987c10 */ /* 0x000fe2000ff3e0ff */
[----:B------:R-:W-:Y:S01]  /*1b60*/  WARPGROUP.ARRIVE ;  /* 0x00000000000079c5 */ /* 0x000fe20000000000 */
[----:B------:R-:W-:-:S02]  /*1b70*/  IADD3 R154, P2, R19, UR4, RZ ;  /* 0x00000004139a7c10 */ /* 0x000fc4000ff5e0ff */
[----:B------:R-:W-:Y:S02]  /*1b80*/  IADD3.X R153, R18, UR5, RZ, P1, !PT ;  /* 0x0000000512997c10 */ /* 0x000fe40008ffe4ff */
[----:B------:R-:W-:-:S03]  /*1b90*/  IADD3 R156, P1, R197, UR4, RZ ;  /* 0x00000004c59c7c10 */ /* 0x000fc6000ff3e0ff */
[----:B------:R-:W-:Y:S01]  /*1ba0*/  USHF.L.U32 UR7, UR6, 0x7, URZ ;  /* 0x0000000706077899 */ /* 0x000fe2000800063f */
[----:B------:R-:W-:Y:S01]  /*1bb0*/  IADD3.X R155, R199, UR5, RZ, P2, !PT ;  /* 0x00000005c79b7c10 */ /* 0x000fe200097fe4ff */
[----:B------:R-:W-:Y:S01]  /*1bc0*/  ULEA UR6, UR26, UR24, 0xe ;  /* 0x000000181a067291 */ /* 0x000fe2000f8e703f */
[----:B------:R-:W-:Y:S01]  /*1bd0*/  IADD3 R158, P2, R194, UR4, RZ ;  /* 0x00000004c29e7c10 */ /* 0x000fe2000ff5e0ff */
[----:B------:R-:W-:Y:S01]  /*1be0*/  ULOP3.LUT UR7, UR7, 0x180, URZ, 0xc0, !UPT ;  /* 0x0000018007077892 */ /* 0x000fe2000f8ec03f */
[----:B------:R-:W-:Y:S01]  /*1bf0*/  IADD3.X R157, R198, UR5, RZ, P1, !PT ;  /* 0x00000005c69d7c10 */ /* 0x000fe20008ffe4ff */
[----:B------:R-:W-:Y:S01]  /*1c00*/  USHF.R.U32.HI UR8, URZ, 0x4, UR6 ;  /* 0x000000043f087899 */ /* 0x000fe20008011606 */
[----:B------:R-:W-:Y:S01]  /*1c10*/  IADD3 R160, P1, R192, UR4, RZ ;  /* 0x00000004c0a07c10 */ /* 0x000fe2000ff3e0ff */
[----:B------:R-:W-:Y:S01]  /*1c20*/  UIADD3 UR6, UR6, 0xc000, URZ ;  /* 0x0000c00006067890 */ /* 0x000fe2000fffe03f */
[----:B------:R-:W-:Y:S01]  /*1c30*/  IADD3.X R159, R196, UR5, RZ, P2, !PT ;  /* 0x00000005c49f7c10 */ /* 0x000fe200097fe4ff */
[----:B------:R-:W-:Y:S01]  /*1c40*/  ULOP3.LUT UR8, UR8, 0x3fff, URZ, 0xc0, !UPT ;  /* 0x00003fff08087892 */ /* 0x000fe2000f8ec03f */
[----:B------:R-:W-:Y:S01]  /*1c50*/  IADD3.X R161, R193, UR5, RZ, P1, !PT ;  /* 0x00000005c1a17c10 */ /* 0x000fe20008ffe4ff */
[----:B------:R-:W-:Y:S01]  /*1c60*/  USHF.R.U32.HI UR6, URZ, 0x4, UR6 ;  /* 0x000000043f067899 */ /* 0x000fe20008011606 */
[----:B------:R-:W-:Y:S01]  /*1c70*/  IADD3 R162, P4, R166, UR4, RZ ;  /* 0x00000004a6a27c10 */ /* 0x000fe2000ff9e0ff */
[----:B------:R-:W-:-:S02]  /*1c80*/  UIADD3 UR28, UP0, UR7, UR8, URZ ;  /* 0x00000008071c7290 */ /* 0x000fc4000ff1e03f */
[----:B------:R-:W-:Y:S01]  /*1c90*/  ULOP3.LUT UR6, UR6, 0x3fff, URZ, 0xc0, !UPT ;  /* 0x00003fff06067892 */ /* 0x000fe2000f8ec03f */
[----:B------:R-:W-:Y:S01]  /*1ca0*/  IADD3.X R163, R168, UR5, RZ, P4, !PT ;  /* 0x00000005a8a37c10 */ /* 0x000fe2000a7fe4ff */
[----:B------:R-:W-:Y:S02]  /*1cb0*/  UIADD3.X UR29, URZ, URZ, URZ, UP0, !UPT ;  /* 0x0000003f3f1d7290 */ /* 0x000fe400087fe43f */
[----:B------:R-:W-:Y:S02]  /*1cc0*/  ULOP3.LUT UR18, UR6, 0x4000000, URZ, 0xfc, !UPT ;  /* 0x0400000006127892 */ /* 0x000fe4000f8efc3f */
[----:B------:R-:W-:Y:S02]  /*1cd0*/  ULOP3.LUT UR16, UR28, 0x4000000, URZ, 0xfc, !UPT ;  /* 0x040000001c107892 */ /* 0x000fe4000f8efc3f */
[----:B------:R-:W-:Y:S01]  /*1ce0*/  ULOP3.LUT UR17, UR29, 0x40000040, URZ, 0xfc, !UPT ;  /* 0x400000401d117892 */ /* 0x000fe2000f8efc3f */
[----:B------:R-:W-:Y:S01]  /*1cf0*/  UMOV UR7, URZ ;  /* 0x0000003f00077c82 */ /* 0x000fe20008000000 */
[----:B------:R-:W-:Y:S01]  /*1d00*/  UMOV UR8, 0x4000004 ;  /* 0x0400000400087882 */ /* 0x000fe20000000000 */
[----:B------:R-:W-:-:S02]  /*1d10*/  UIADD3.64 UR14, UR6, UR12, URZ ;  /* 0x0000000c060e7297 */ /* 0x000fc4000fffe03f */
[----:B------:R-:W-:Y:S02]  /*1d20*/  UIADD3.64 UR12, UR28, UR12, URZ ;  /* 0x0000000c1c0c7297 */ /* 0x000fe4000fffe03f */
[----:B------:R-:W-:Y:S02]  /*1d30*/  UIADD3.64 UR10, UR6, UR8, URZ ;  /* 0x00000008060a7297 */ /* 0x000fe4000fffe03f */
[----:B------:R-:W-:Y:S01]  /*1d40*/  HGMMA.64x128x16.F32.BF16 R88, gdesc[UR16], R88 ;  /* 0x01e00000105879f0 */ /* 0x000fe20008701858 */
[----:B------:R-:W-:Y:S01]  /*1d50*/  UIADD3.64 UR8, UR28, UR8, URZ ;  /* 0x000000081c087297 */ /* 0x000fe2000fffe03f */
[----:B------:R-:W-:Y:S01]  /*1d60*/  UMOV UR16, 0x4000200 ;  /* 0x0400020000107882 */ /* 0x000fe20000000000 */
[----:B------:R-:W-:Y:S01]  /*1d70*/  UMOV UR17, 0x40000040 ;  /* 0x4000004000117882 */ /* 0x000fe20000000000 */
[----:B------:R-:W-:Y:S02]  /*1d80*/  UIADD3.64 UR22, UR6, UR20, URZ ;  /* 0x0000001406167297 */ /* 0x000fe4000fffe03f */
[----:B------:R-:W-:-:S02]  /*1d90*/  UIADD3.64 UR20, UR28, UR20, URZ ;  /* 0x000000141c147297 */ /* 0x000fc4000fffe03f */
[----:B------:R-:W-:Y:S02]  /*1da0*/  UIADD3.64 UR16, UR28, UR16, URZ ;  /* 0x000000101c107297 */ /* 0x000fe4000fffe03f */
[----:B------:R-:W-:-:S04]  /*1db0*/  UISETP.GE.AND UP0, UPT, UR25, 0x3, UPT ;  /* 0x000000031900788c */ /* 0x000fc8000bf06270 */
[----:B------:R-:W-:-:S04]  /*1dc0*/  USEL UR25, UR25, URZ, !UP0 ;  /* 0x0000003f19197287 */ /* 0x000fc8000c000000 */
[----:B------:R-:W-:-:S06]  /*1dd0*/  ULEA UR6, UR25, UR24, 0xe ;  /* 0x0000001819067291 */ /* 0x000fcc000f8e703f */
[----:B------:R-:W-:Y:S02]  /*1de0*/  LEA R167, R13, UR6, 0x1 ;  /* 0x000000060da77c11 */ /* 0x000fe4000f8e08ff */
[----:B------:R-:W-:Y:S02]  /*1df0*/  LEA R169, R6, UR6, 0x1 ;  /* 0x0000000606a97c11 */ /* 0x000fe4000f8e08ff */
[----:B------:R-:W-:Y:S02]  /*1e00*/  LEA R171, R7, UR6, 0x1 ;  /* 0x0000000607ab7c11 */ /* 0x000fe4000f8e08ff */
[----:B------:R-:W-:Y:S02]  /*1e10*/  LEA R173, R8, UR6, 0x1 ;  /* 0x0000000608ad7c11 */ /* 0x000fe4000f8e08ff */
[----:B------:R-:W-:Y:S02]  /*1e20*/  LEA R175, R9, UR6, 0x1 ;  /* 0x0000000609af7c11 */ /* 0x000fe4000f8e08ff */
[----:B------:R-:W-:-:S02]  /*1e30*/  LEA R177, R10, UR6, 0x1 ;  /* 0x000000060ab17c11 */ /* 0x000fc4000f8e08ff */
[----:B------:R-:W-:Y:S02]  /*1e40*/  LEA R179, R11, UR6, 0x1 ;  /* 0x000000060bb37c11 */ /* 0x000fe4000f8e08ff */
[----:B------:R-:W-:Y:S01]  /*1e50*/  LEA R181, R12, UR6, 0x1 ;  /* 0x000000060cb57c11 */ /* 0x000fe2000f8e08ff */
[----:B------:R-:W-:Y:S01]  /*1e60*/  HGMMA.64x128x16.F32.BF16 R88, gdesc[UR12], R88 ;  /* 0x01e000000c5879f0 */ /* 0x000fe20008701858 */
[----:B------:R-:W-:Y:S01]  /*1e70*/  UMOV UR12, 0x4000202 ;  /* 0x04000202000c7882 */ /* 0x000fe20000000000 */
[----:B------:R-:W-:Y:S02]  /*1e80*/  UMOV UR13, 0x40000040 ;  /* 0x40000040000d7882 */ /* 0x000fe40000000000 */
[----:B------:R-:W-:-:S08]  /*1e90*/  UIADD3.64 UR12, UR28, UR12, URZ ;  /* 0x0000000c1c0c7297 */ /* 0x000fd0000fffe03f */
[----:B------:R-:W-:Y:S01]  /*1ea0*/  HGMMA.64x128x16.F32.BF16 R88, gdesc[UR8], R88 ;  /* 0x01e00000085879f0 */ /* 0x000fe20008701858 */
[----:B------:R-:W-:Y:S01]  /*1eb0*/  UMOV UR8, 0x4000204 ;  /* 0x0400020400087882 */ /* 0x000fe20000000000 */
[----:B------:R-:W-:Y:S02]  /*1ec0*/  UMOV UR9, 0x40000040 ;  /* 0x4000004000097882 */ /* 0x000fe40000000000 */
[----:B------:R-:W-:-:S08]  /*1ed0*/  UIADD3.64 UR8, UR28, UR8, URZ ;  /* 0x000000081c087297 */ /* 0x000fd0000fffe03f */
[----:B------:R-:W-:-:S12]  /*1ee0*/  HGMMA.64x128x16.F32.BF16 R88, gdesc[UR20], R88 ;  /* 0x01e00000145879f0 */ /* 0x000fd80008701858 */
[----:B------:R-:W-:Y:S01]  /*1ef0*/  HGMMA.64x128x16.F32.BF16 R24, gdesc[UR16], R24 ;  /* 0x01e00000101879f0 */ /* 0x000fe20008701818 */
[----:B------:R-:W-:Y:S01]  /*1f00*/  UMOV UR20, 0x4000206 ;  /* 0x0400020600147882 */ /* 0x000fe20000000000 */
[----:B------:R-:W-:Y:S02]  /*1f10*/  UMOV UR21, 0x40000040 ;  /* 0x4000004000157882 */ /* 0x000fe40000000000 */
[----:B------:R-:W-:-:S08]  /*1f20*/  UIADD3.64 UR20, UR28, UR20, URZ ;  /* 0x000000141c147297 */ /* 0x000fd0000fffe03f */
[----:B------:R-:W-:-:S12]  /*1f30*/  HGMMA.64x128x16.F32.BF16 R24, gdesc[UR12], R24 ;  /* 0x01e000000c1879f0 */ /* 0x000fd80008701818 */
[----:B------:R-:W-:-:S12]  /*1f40*/  HGMMA.64x128x16.F32.BF16 R24, gdesc[UR8], R24 ;  /* 0x01e00000081879f0 */ /* 0x000fd80008701818 */
[----:B------:R-:W-:Y:S03]  /*1f50*/  HGMMA.64x128x16.F32.BF16 R24, gdesc[UR20], R24, gsb0 ;  /* 0x01e00000141879f0 */ /* 0x000fe60008001818 */
[----:B------:R-:W-:Y:S02]  /*1f60*/  WARPGROUP.DEPBAR.LE gsb0, 0x1 ;  /* 0x00008000000079c5 */ /* 0x000fe40000010100 */
[----:B------:R-:W-:Y:S06]  /*1f70*/  BAR.SYNC.DEFER_BLOCKING 0x0 ;  /* 0x0000000000007b1d */ /* 0x000fec0000010000 */
[----:B------:R-:W-:Y:S01]  /*1f80*/  @!PT LDS RZ, [RZ] ;  /* 0x00000000fffff984 */ /* 0x000fe20000000800 */
[----:B------:R-:W-:Y:S01]  /*1f90*/  @!PT LDS RZ, [RZ] ;  /* 0x00000000fffff984 */ /* 0x000fe20000000800 */
[----:B------:R-:W-:Y:S01]  /*1fa0*/  @!PT LDS RZ, [RZ] ;  /* 0x00000000fffff984 */ /* 0x000fe20000000800 */
[----:B------:R-:W-:Y:S04]  /*1fb0*/  LDGSTS.E.BYPASS.128 [R167], desc[UR30][R20.64], !P0 ;  /* 0x0000000014a77fae */ /* 0x000fe8000c101c5e */
[----:B------:R1:W-:Y:S04]  /*1fc0*/  LDGSTS.E.BYPASS.128 [R169], desc[UR30][R22.64], !P0 ;  /* 0x0000000016a97fae */ /* 0x0003e8000c101c5e */
[----:B------:R2:W-:Y:S04]  /*1fd0*/  LDGSTS.E.BYPASS.128 [R171], desc[UR30][R152.64], !P0 ;  /* 0x0000000098ab7fae */ /* 0x0005e8000c101c5e */
[----:B------:R3:W-:Y:S01]  /*1fe0*/  LDGSTS.E.BYPASS.128 [R173], desc[UR30][R154.64], !P0 ;  /* 0x000000009aad7fae */ /* 0x0007e2000c101c5e */
[----:B-1----:R-:W-:-:S03]  /*1ff0*/  IADD3 R22, P2, R190, UR4, RZ ;  /* 0x00000004be167c10 */ /* 0x002fc6000ff5e0ff */
[----:B------:R1:W-:Y:S01]  /*2000*/  LDGSTS.E.BYPASS.128 [R175], desc[UR30][R156.64], !P0 ;  /* 0x000000009caf7fae */ /* 0x0003e2000c101c5e */
[----:B--2---:R-:W-:-:S03]  /*2010*/  IADD3 R152, P1, R188, UR4, RZ ;  /* 0x00000004bc987c10 */ /* 0x004fc6000ff3e0ff */
[----:B------:R2:W-:Y:S01]  /*2020*/  LDGSTS.E.BYPASS.128 [R177], desc[UR30][R158.64], !P0 ;  /* 0x000000009eb17fae */ /* 0x0005e2000c101c5e */
[----:B------:R-:W-:Y:S02]  /*2030*/  IADD3.X R23, R191, UR5, RZ, P2, !PT ;  /* 0x00000005bf177c10 */ /* 0x000fe400097fe4ff */
[----:B---3--:R-:W-:Y:S01]  /*2040*/  IADD3 R154, P2, R186, UR4, RZ ;  /* 0x00000004ba9a7c10 */ /* 0x008fe2000ff5e0ff */
[----:B------:R3:W-:Y:S01]  /*2050*/  LDGSTS.E.BYPASS.128 [R179], desc[UR30][R160.64], !P0 ;  /* 0x00000000a0b37fae */ /* 0x0007e2000c101c5e */
[----:B------:R-:W-:Y:S02]  /*2060*/  IADD3.X R153, R189, UR5, RZ, P1, !PT ;  /* 0x00000005bd997c10 */ /* 0x000fe40008ffe4ff */
[----:B------:R-:W-:Y:S01]  /*2070*/  IADD3.X R155, R187, UR5, RZ, P2, !PT ;  /* 0x00000005bb9b7c10 */ /* 0x000fe200097fe4ff */
[----:B------:R4:W-:Y:S01]  /*2080*/  LDGSTS.E.BYPASS.128 [R181], desc[UR30][R22.64], !P0 ;  /* 0x0000000016b57fae */ /* 0x0009e2000c101c5e */
[----:B-1----:R-:W-:Y:S02]  /*2090*/  IADD3 R156, P1, R184, UR4, RZ ;  /* 0x00000004b89c7c10 */ /* 0x002fe4000ff3e0ff */
[----:B------:R-:W-:Y:S01]  /*20a0*/  IADD3 R20, P2, R182, UR4, RZ ;  /* 0x00000004b6147c10 */ /* 0x000fe2000ff5e0ff */
[----:B------:R-:W0:Y:S01]  /*20b0*/  LDGDEPBAR ;  /* 0x00000000000079af */ /* 0x000e220000000000 */
[----:B------:R-:W-:-:S02]  /*20c0*/  IADD3.X R157, R185, UR5, RZ, P1, !PT ;  /* 0x00000005b99d7c10 */ /* 0x000fc40008ffe4ff */
[----:B--2---:R-:W-:Y:S01]  /*20d0*/  IADD3 R158, P1, R178, UR4, RZ ;  /* 0x00000004b29e7c10 */ /* 0x004fe2000ff3e0ff */
[----:B------:R-:W-:Y:S01]  /*20e0*/  LDGSTS.E.BYPASS.128 [R167+0xc000], desc[UR30][R152.64], !P0 ;  /* 0x0c00000098a77fae */ /* 0x000fe2000c101c5e */
[----:B------:R-:W-:Y:S02]  /*20f0*/  IADD3.X R21, R183, UR5, RZ, P2, !PT ;  /* 0x00000005b7157c10 */ /* 0x000fe400097fe4ff */
[----:B---3--:R-:W-:Y:S01]  /*2100*/  IADD3 R160, P3, R170, UR4, RZ ;  /* 0x00000004aaa07c10 */ /* 0x008fe2000ff7e0ff */
[----:B------:R-:W-:Y:S01]  /*2110*/  LDGSTS.E.BYPASS.128 [R169+0xc000], desc[UR30][R154.64], !P0 ;  /* 0x0c0000009aa97fae */ /* 0x000fe2000c101c5e */
[----:B----4-:R-:W-:Y:S01]  /*2120*/  IADD3 R22, P2, R174, UR4, RZ ;  /* 0x00000004ae167c10 */ /* 0x010fe2000ff5e0ff */
[----:B------:R-:W-:Y:S01]  /*2130*/  UIADD3 UR4, UP0, UR4, 0x80, URZ ;  /* 0x0000008004047890 */ /* 0x000fe2000ff1e03f */
[----:B------:R-:W-:Y:S01]  /*2140*/  IADD3.X R159, R180, UR5, RZ, P1, !PT ;  /* 0x00000005b49f7c10 */ /* 0x000fe20008ffe4ff */
[----:B------:R-:W-:Y:S01]  /*2150*/  LDGSTS.E.BYPASS.128 [R171+0xc000], desc[UR30][R156.64], !P0 ;  /* 0x0c0000009cab7fae */ /* 0x000fe2000c101c5e */
[----:B------:R-:W-:-:S02]  /*2160*/  IADD3.X R23, R176, UR5, RZ, P2, !PT ;  /* 0x00000005b0177c10 */ /* 0x000fc400097fe4ff */
[----:B------:R-:W-:Y:S01]  /*2170*/  IADD3.X R161, R172, UR5, RZ, P3, !PT ;  /* 0x00000005aca17c10 */ /* 0x000fe20009ffe4ff */
[----:B------:R1:W-:Y:S01]  /*2180*/  LDGSTS.E.BYPASS.128 [R173+0xc000], desc[UR30][R20.64], !P0 ;  /* 0x0c00000014ad7fae */ /* 0x0003e2000c101c5e */
[----:B------:R-:W-:-:S03]  /*2190*/  UIADD3.X UR5, URZ, UR5, URZ, UP0, !UPT ;  /* 0x000000053f057290 */ /* 0x000fc600087fe43f */
[----:B------:R2:W-:Y:S04]  /*21a0*/  LDGSTS.E.BYPASS.128 [R175+0xc000], desc[UR30][R158.64], !P0 ;  /* 0x0c0000009eaf7fae */ /* 0x0005e8000c101c5e */
[----:B------:R2:W-:Y:S04]  /*21b0*/  LDGSTS.E.BYPASS.128 [R177+0xc000], desc[UR30][R22.64], !P0 ;  /* 0x0c00000016b17fae */ /* 0x0005e8000c101c5e */
[----:B------:R2:W-:Y:S01]  /*21c0*/  LDGSTS.E.BYPASS.128 [R179+0xc000], desc[UR30][R160.64], !P0 ;  /* 0x0c000000a0b37fae */ /* 0x0005e2000c101c5e */
[----:B-1----:R-:W-:-:S03]  /*21d0*/  IMAD.MOV.U32 R20, RZ, RZ, R165 ;  /* 0x000000ffff147224 */ /* 0x002fc600078e00a5 */
[----:B------:R2:W-:Y:S01]  /*21e0*/  LDGSTS.E.BYPASS.128 [R181+0xc000], desc[UR30][R162.64], !P0 ;  /* 0x0c000000a2b57fae */ /* 0x0005e2000c101c5e */
[----:B------:R-:W-:-:S03]  /*21f0*/  ISETP.GE.U32.AND P0, PT, R165, 0xbc0, PT ;  /* 0x00000bc0a500780c */ /* 0x000fc60003f06070 */
[----:B------:R-:W0:Y:S10]  /*2200*/  LDGDEPBAR ;  /* 0x00000000000079af */ /* 0x000e340000000000 */
[----:B--2---:R-:W-:Y:S05]  /*2210*/  @!P0 BRA `(.L_x_0) ;  /* 0xfffffff400fc8947 */ /* 0x004fea000383ffff */
[----:B------:R-:W-:Y:S02]  /*2220*/  WARPGROUP.DEPBAR.LE gsb0, 0x0 ;  /* 0x00008000000079c5 */ /* 0x000fe40000010000 */
[----:B------:R-:W-:Y:S01]  /*2230*/  SHF.R.U32.HI R7, RZ, 0x2, R2 ;  /* 0x00000002ff077819 */ /* 0x000fe20000011602 */
[----:B------:R-:W-:-:S04]  /*2240*/  DEPBAR.LE SB0, 0x0 ;  /* 0x000080000000791a */ /* 0x000fc80000000000 */
[----:B------:R-:W-:Y:S01]  /*2250*/  LOP3.LUT R164, R164, 0x3, RZ, 0xc0, !PT ;  /* 0x00000003a4a47812 */ /* 0x000fe200078ec0ff */
[----:B------:R-:W-:Y:S01]  /*2260*/  IMAD.SHL.U32 R6, R2, 0x2, RZ ;  /* 0x0000000202067824 */ /* 0x000fe200078e00ff */
[----:B------:R-:W-:Y:S02]  /*2270*/  SHF.R.U32.HI R8, RZ, 0x4, R2 ;  /* 0x00000004ff087819 */ /* 0x000fe40000011602 */
[----:B------:R-:W-:Y:S01]  /*2280*/  SGXT.U32 R2, R7, 0x3 ;  /* 0x000000030702781a */ /* 0x000fe20000000000 */
[----:B------:R-:W-:Y:S01]  /*2290*/  IMAD.SHL.U32 R7, R164, 0x10, RZ ;  /* 0x00000010a4077824 */ /* 0x000fe200078e00ff */
[----:B------:R-:W-:Y:S01]  /*22a0*/  LOP3.LUT R6, R6, 0x6, RZ, 0xc0, !PT ;  /* 0x0000000606067812 */ /* 0x000fe200078ec0ff */
[----:B------:R-:W-:Y:S01]  /*22b0*/  IMAD.SHL.U32 R9, R164, 0x2, RZ ;  /* 0x00000002a4097824 */ /* 0x000fe200078e00ff */
[----:B------:R-:W-:Y:S02]  /*22c0*/  SGXT.U32 R8, R8, 0x1 ;  /* 0x000000010808781a */ /* 0x000fe40000000000 */
[----:B------:R-:W-:-:S02]  /*22d0*/  LOP3.LUT R7, R7, R2, RZ, 0xfc, !PT ;  /* 0x0000000207077212 */ /* 0x000fc400078efcff */
[----:B------:R-:W-:Y:S02]  /*22e0*/  LOP3.LUT R9, R9, R8, RZ, 0xfc, !PT ;  /* 0x0000000809097212 */ /* 0x000fe400078efcff */
[----:B------:R-:W-:Y:S01]  /*22f0*/  LOP3.LUT R2, R5, 0x78, RZ, 0xc0, !PT ;  /* 0x0000007805027812 */ /* 0x000fe200078ec0ff */
[----:B------:R-:W-:Y:S01]  /*2300*/  IMAD R6, R7, 0x88, R6 ;  /* 0x0000008807067824 */ /* 0x000fe200078e0206 */
[----:B------:R-:W-:-:S03]  /*2310*/  LOP3.LUT R152, R4, 0x78, R5, 0xf8, !PT ;  /* 0x0000007804987812 */ /* 0x000fc600078ef805 */
[----:B------:R-:W-:Y:S01]  /*2320*/  IMAD R2, R9, 0x88, R2 ;  /* 0x0000008809027824 */ /* 0x000fe200078e0202 */
[----:B------:R-:W-:Y:S01]  /*2330*/  LEA R153, R6, UR24, 0x2 ;  /* 0x0000001806997c11 */ /* 0x000fe2000f8e10ff */
[----:B------:R-:W-:Y:S01]  /*2340*/  BAR.SYNC.DEFER_BLOCKING 0x0 ;  /* 0x0000000000007b1d */ /* 0x000fe20000010000 */
[----:B------:R-:W-:Y:S02]  /*2350*/  ISETP.GE.AND P6, PT, R152, 0xc00, PT ;  /* 0x00000c009800780c */ /* 0x000fe40003fc6270 */
[----:B------:R-:W-:Y:S02]  /*2360*/  LEA R2, R2, UR24, 0x2 ;  /* 0x0000001802027c11 */ /* 0x000fe4000f8e10ff */
[----:B------:R-:W-:Y:S01]  /*2370*/  ISETP.LT.AND P0, PT, R3, R0, !P6 ;  /* 0x000000000300720c */ /* 0x000fe20007701270 */
[----:B------:R-:W-:Y:S04]  /*2380*/  STS.64 [R153], R88 ;  /* 0x0000005899007388 */ /* 0x000fe80000000a00 */
[----:B------:R-:W-:Y:S04]  /*2390*/  STS.64 [R153+0x1100], R90 ;  /* 0x0011005a99007388 */ /* 0x000fe80000000a00 */
        /* <DEDUP_REMOVED lines=29> */
[----:B------:R-:W-:Y:S01]  /*2570*/  STS.64 [R153+0x12e0], R150 ;  /* 0x0012e09699007388 */ /* 0x000fe20000000a00 */
[----:B------:R-:W-:Y:S06]  /*2580*/  BAR.SYNC.DEFER_BLOCKING 0x0 ;  /* 0x0000000000007b1d */ /* 0x000fec0000010000 */
[----:B------:R-:W1:Y:S04]  /*2590*/  LDS.128 R124, [R2] ;  /* 0x00000000027c7984 */ /* 0x000e680000000c00 */
[----:B------:R-:W2:Y:S04]  /*25a0*/  LDS.128 R128, [R2+0x10] ;  /* 0x0000100002807984 */ /* 0x000ea80000000c00 */
[----:B------:R-:W3:Y:S04]  /*25b0*/  LDS.128 R116, [R2+0x1100] ;  /* 0x0011000002747984 */ /* 0x000ee80000000c00 */
[----:B------:R-:W4:Y:S04]  /*25c0*/  LDS.128 R120, [R2+0x1110] ;  /* 0x0011100002787984 */ /* 0x000f280000000c00 */
[----:B------:R-:W5:Y:S04]  /*25d0*/  LDS.128 R112, [R2+0x2200] ;  /* 0x0022000002707984 */ /* 0x000f680000000c00 */
[----:B------:R-:W1:Y:S04]  /*25e0*/  LDS.128 R108, [R2+0x2210] ;  /* 0x00221000026c7984 */ /* 0x000e680000000c00 */
[----:B------:R-:W-:Y:S04]  /*25f0*/  LDS.128 R100, [R2+0x3300] ;  /* 0x0033000002647984 */ /* 0x000fe80000000c00 */
[----:B------:R-:W1:Y:S04]  /*2600*/  LDS.128 R104, [R2+0x3310] ;  /* 0x0033100002687984 */ /* 0x000e680000000c00 */
[----:B------:R-:W-:Y:S04]  /*2610*/  LDS.128 R92, [R2+0x4400] ;  /* 0x00440000025c7984 */ /* 0x000fe80000000c00 */
[----:B------:R-:W1:Y:S04]  /*2620*/  LDS.128 R96, [R2+0x4410] ;  /* 0x0044100002607984 */ /* 0x000e680000000c00 */
[----:B------:R-:W1:Y:S04]  /*2630*/  LDS.128 R20, [R2+0x5500] ;  /* 0x0055000002147984 */ /* 0x000e680000000c00 */
[----:B------:R-:W1:Y:S04]  /*2640*/  LDS.128 R88, [R2+0x5510] ;  /* 0x0055100002587984 */ /* 0x000e680000000c00 */
[----:B------:R-:W-:Y:S04]  /*2650*/  LDS.128 R12, [R2+0x6600] ;  /* 0x00660000020c7984 */ /* 0x000fe80000000c00 */
[----:B------:R-:W1:Y:S04]  /*2660*/  LDS.128 R16, [R2+0x6610] ;  /* 0x0066100002107984 */ /* 0x000e680000000c00 */
[----:B------:R-:W-:Y:S04]  /*2670*/  LDS.128 R4, [R2+0x7700] ;  /* 0x0077000002047984 */ /* 0x000fe80000000c00 */
[----:B------:R-:W1:Y:S01]  /*2680*/  LDS.128 R8, [R2+0x7710] ;  /* 0x0077100002087984 */ /* 0x000e620000000c00 */
[----:B------:R-:W-:Y:S06]  /*2690*/  BAR.SYNC.DEFER_BLOCKING 0x0 ;  /* 0x0000000000007b1d */ /* 0x000fec0000010000 */
[----:B------:R2:W-:Y:S04]  /*26a0*/  STS.64 [R153], R24 ;  /* 0x0000001899007388 */ /* 0x0005e80000000a00 */
[----:B------:R-:W-:Y:S04]  /*26b0*/  STS.64 [R153+0x1100], R26 ;  /* 0x0011001a99007388 */ /* 0x000fe80000000a00 */
[----:B------:R-:W-:Y:S01]  /*26c0*/  STS.64 [R153+0x20], R28 ;  /* 0x0000201c99007388 */ /* 0x000fe20000000a00 */
[----:B--2---:R-:W2:Y:S03]  /*26d0*/  LDC.64 R24, c[0x0][0x210] ;  /* 0x00008400ff187b82 */ /* 0x004ea60000000a00 */
[----:B------:R-:W-:Y:S04]  /*26e0*/  STS.64 [R153+0x1120], R30 ;  /* 0x0011201e99007388 */ /* 0x000fe80000000a00 */
[----:B------:R3:W-:Y:S04]  /*26f0*/  STS.64 [R153+0x40], R32 ;  /* 0x0000402099007388 */ /* 0x0007e80000000a00 */
[----:B------:R1:W-:Y:S04]  /*2700*/  STS.64 [R153+0x1140], R34 ;  /* 0x0011402299007388 */ /* 0x0003e80000000a00 */
[----:B------:R-:W-:Y:S04]  /*2710*/  STS.64 [R153+0x60], R36 ;  /* 0x0000602499007388 */ /* 0x000fe80000000a00 */
[----:B------:R-:W-:Y:S01]  /*2720*/  STS.64 [R153+0x1160], R38 ;  /* 0x0011602699007388 */ /* 0x000fe20000000a00 */
[----:B---3--:R-:W-:-:S03]  /*2730*/  CS2R R32, SRZ ;  /* 0x0000000000207805 */ /* 0x008fc6000001ff00 */
[----:B------:R-:W-:Y:S01]  /*2740*/  STS.64 [R153+0x80], R40 ;  /* 0x0000802899007388 */ /* 0x000fe20000000a00 */
[----:B-1----:R-:W-:Y:S01]  /*2750*/  CS2R R34, SRZ ;  /* 0x0000000000227805 */ /* 0x002fe2000001ff00 */
[----:B--2---:R-:W-:Y:S02]  /*2760*/  IMAD.WIDE R136, R152, 0x2, R24 ;  /* 0x0000000298887825 */ /* 0x004fe400078e0218 */
        /* <DEDUP_REMOVED lines=16> */
[----:B------:R1:W-:Y:S04]  /*2870*/  STS.64 [R153+0x1280], R74 ;  /* 0x0012804a99007388 */ /* 0x0003e80000000a00 */
[----:B------:R-:W-:Y:S04]  /*2880*/  STS.64 [R153+0x1a0], R76 ;  /* 0x0001a04c99007388 */ /* 0x000fe80000000a00 */
[----:B------:R-:W-:Y:S04]  /*2890*/  STS.64 [R153+0x12a0], R78 ;  /* 0x0012a04e99007388 */ /* 0x000fe80000000a00 */
[----:B------:R-:W-:Y:S04]  /*28a0*/  STS.64 [R153+0x1c0], R80 ;  /* 0x0001c05099007388 */ /* 0x000fe80000000a00 */
[----:B------:R-:W-:Y:S04]  /*28b0*/  STS.64 [R153+0x12c0], R82 ;  /* 0x0012c05299007388 */ /* 0x000fe80000000a00 */
[----:B------:R-:W-:Y:S04]  /*28c0*/  STS.64 [R153+0x1e0], R84 ;  /* 0x0001e05499007388 */ /* 0x000fe80000000a00 */
[----:B------:R2:W-:Y:S01]  /*28d0*/  STS.64 [R153+0x12e0], R86 ;  /* 0x0012e05699007388 */ /* 0x0005e20000000a00 */
[----:B------:R-:W-:-:S02]  /*28e0*/  LOP3.LUT R25, R3, 0x8, RZ, 0xfc, !PT ;  /* 0x0000000803197812 */ /* 0x000fc400078efcff */
[----:B------:R-:W-:Y:S02]  /*28f0*/  CS2R R132, SRZ ;  /* 0x0000000000847805 */ /* 0x000fe4000001ff00 */
[----:B-1----:R-:W-:Y:S01]  /*2900*/  P2R R74, PR, RZ, 0x1 ;  /* 0x00000001ff4a7803 */ /* 0x002fe20000000000 */
[----:B------:R-:W-:Y:S01]  /*2910*/  BAR.SYNC.DEFER_BLOCKING 0x0 ;  /* 0x0000000000007b1d */ /* 0x000fe20000010000 */
[----:B------:R-:W-:Y:S02]  /*2920*/  CS2R R134, SRZ ;  /* 0x0000000000867805 */ /* 0x000fe4000001ff00 */
[----:B------:R-:W-:Y:S02]  /*2930*/  CS2R R52, SRZ ;  /* 0x0000000000347805 */ /* 0x000fe4000001ff00 */
[----:B------:R-:W-:Y:S02]  /*2940*/  CS2R R54, SRZ ;  /* 0x0000000000367805 */ /* 0x000fe4000001ff00 */
[----:B------:R-:W-:-:S02]  /*2950*/  CS2R R48, SRZ ;  /* 0x0000000000307805 */ /* 0x000fc4000001ff00 */
[----:B------:R-:W-:Y:S02]  /*2960*/  CS2R R50, SRZ ;  /* 0x0000000000327805 */ /* 0x000fe4000001ff00 */
[----:B------:R-:W-:Y:S02]  /*2970*/  CS2R R44, SRZ ;  /* 0x00000000002c7805 */ /* 0x000fe4000001ff00 */
[----:B------:R-:W-:Y:S02]  /*2980*/  CS2R R46, SRZ ;  /* 0x00000000002e7805 */ /* 0x000fe4000001ff00 */
[----:B------:R-:W-:Y:S02]  /*2990*/  CS2R R40, SRZ ;  /* 0x0000000000287805 */ /* 0x000fe4000001ff00 */
[----:B------:R-:W-:Y:S02]  /*29a0*/  CS2R R42, SRZ ;  /* 0x00000000002a7805 */ /* 0x000fe4000001ff00 */
[----:B------:R-:W-:-:S02]  /*29b0*/  CS2R R28, SRZ ;  /* 0x00000000001c7805 */ /* 0x000fc4000001ff00 */
[----:B------:R-:W-:Y:S02]  /*29c0*/  CS2R R30, SRZ ;  /* 0x00000000001e7805 */ /* 0x000fe4000001ff00 */
[C---:B------:R-:W-:Y:S02]  /*29d0*/  LOP3.LUT R37, R3.reuse, 0x38, RZ, 0xfc, !PT ;  /* 0x0000003803257812 */ /* 0x040fe400078efcff */
[----:B------:R-:W-:Y:S02]  /*29e0*/  CS2R R26, SRZ ;  /* 0x00000000001a7805 */ /* 0x000fe4000001ff00 */
[----:B------:R-:W-:Y:S01]  /*29f0*/  LOP3.LUT R39, R3, 0x48, RZ, 0xfc, !PT ;  /* 0x0000004803277812 */ /* 0x000fe200078efcff */
[----:B------:R-:W1:Y:S01]  /*2a00*/  LDC.64 R72, c[0x0][0x228] ;  /* 0x00008a00ff487b82 */ /* 0x000e620000000a00 */
[----:B------:R-:W3:Y:S01]  /*2a10*/  @P0 LDG.E.EL.128 R32, desc[UR30][R136.64] ;  /* 0x0000001e88200981 */ /* 0x000ee2000c2e1d00 */
[----:B------:R-:W-:Y:S02]  /*2a20*/  ISETP.LT.AND P0, PT, R25, R0, !P6 ;  /* 0x000000001900720c */ /* 0x000fe40007701270 */
[----:B------:R-:W-:-:S02]  /*2a30*/  LOP3.LUT R25, R3, 0x10, RZ, 0xfc, !PT ;  /* 0x0000001003197812 */ /* 0x000fc400078efcff */
[----:B--2---:R-:W-:-:S09]  /*2a40*/  P2R R87, PR, RZ, 0x1 ;  /* 0x00000001ff577803 */ /* 0x004fd20000000000 */
[----:B------:R-:W2:Y:S01]  /*2a50*/  @P0 LDG.E.EL.128 R132, desc[UR30][R136.64] ;  /* 0x0000001e88840981 */ /* 0x000ea2000c2e1d00 */
[----:B------:R-:W-:Y:S02]  /*2a60*/  ISETP.LT.AND P0, PT, R25, R0, !P6 ;  /* 0x000000001900720c */ /* 0x000fe40007701270 */
[----:B------:R-:W-:Y:S02]  /*2a70*/  LOP3.LUT R25, R3, 0x18, RZ, 0xfc, !PT ;  /* 0x0000001803197812 */ /* 0x000fe400078efcff */
[----:B------:R-:W-:-:S09]  /*2a80*/  P2R R141, PR, RZ, 0x1 ;  /* 0x00000001ff8d7803 */ /* 0x000fd20000000000 */
        /* <DEDUP_REMOVED lines=8> */
[----:B------:R-:W4:Y:S01]  /*2b10*/  @P0 LDG.E.EL.128 R44, desc[UR30][R136.64] ;  /* 0x0000001e882c0981 */ /* 0x000f22000c2e1d00 */
[----:B------:R-:W-:Y:S02]  /*2b20*/  ISETP.LT.AND P0, PT, R25, R0, !P6 ;  /* 0x000000001900720c */ /* 0x000fe40007701270 */
[----:B------:R-:W-:Y:S02]  /*2b30*/  LOP3.LUT R25, R3, 0x30, RZ, 0xfc, !PT ;  /* 0x0000003003197812 */ /* 0x000fe400078efcff */
[----:B------:R-:W-:-:S09]  /*2b40*/  P2R R140, PR, RZ, 0x1 ;  /* 0x00000001ff8c7803 */ /* 0x000fd20000000000 */
[----:B------:R-:W4:Y:S01]  /*2b50*/  @P0 LDG.E.EL.128 R40, desc[UR30][R136.64] ;  /* 0x0000001e88280981 */ /* 0x000f22000c2e1d00 */
[----:B------:R-:W-:-:S04]  /*2b60*/  ISETP.LT.AND P0, PT, R25, R0, !P6 ;  /* 0x000000001900720c */ /* 0x000fc80007701270 */
[----:B------:R-:W-:-:S09]  /*2b70*/  P2R R139, PR, RZ, 0x1 ;  /* 0x00000001ff8b7803 */ /* 0x000fd20000000000 */
[----:B------:R-:W5:Y:S01]  /*2b80*/  @P0 LDG.E.EL.128 R28, desc[UR30][R136.64] ;  /* 0x0000001e881c0981 */ /* 0x000f62000c2e1d00 */
[----:B------:R-:W-:Y:S02]  /*2b90*/  ISETP.LT.AND P0, PT, R37, R0, !P6 ;  /* 0x000000002500720c */ /* 0x000fe40007701270 */
[----:B------:R-:W-:Y:S02]  /*2ba0*/  CS2R R24, SRZ ;  /* 0x0000000000187805 */ /* 0x000fe4000001ff00 */
[----:B------:R-:W-:Y:S02]  /*2bb0*/  LOP3.LUT R37, R3, 0x40, RZ, 0xfc, !PT ;  /* 0x0000004003257812 */ /* 0x000fe400078efcff */
[----:B------:R-:W-:-:S07]  /*2bc0*/  P2R R138, PR, RZ, 0x1 ;  /* 0x00000001ff8a7803 */ /* 0x000fce0000000000 */
[----:B------:R-:W5:Y:S01]  /*2bd0*/  @P0 LDG.E.EL.128 R24, desc[UR30][R136.64] ;  /* 0x0000001e88180981 */ /* 0x000f62000c2e1d00 */
[-C--:B------:R-:W-:Y:S02]  /*2be0*/  ISETP.LT.AND P0, PT, R37, R0.reuse, !P6 ;  /* 0x000000002500720c */ /* 0x080fe40007701270 */
[----:B------:R-:W-:Y:S02]  /*2bf0*/  CS2R R80, SRZ ;  /* 0x0000000000507805 */ /* 0x000fe4000001ff00 */
[----:B------:R-:W-:Y:S02]  /*2c00*/  ISETP.LT.AND P5, PT, R39, R0, !P6 ;  /* 0x000000002700720c */ /* 0x000fe400077a1270 */
[----:B------:R-:W-:Y:S02]  /*2c10*/  CS2R R82, SRZ ;  /* 0x0000000000527805 */ /* 0x000fe4000001ff00 */
[----:B------:R-:W-:Y:S01]  /*2c20*/  P2R R86, PR, RZ, 0x1 ;  /* 0x00000001ff567803 */ /* 0x000fe20000000000 */
[----:B------:R-:W-:Y:S01]  /*2c30*/  IMAD R75, R3, 0xc00, R152 ;  /* 0x00000c00034b7824 */ /* 0x000fe200078e0298 */
[----:B------:R-:W-:-:S02]  /*2c40*/  P2R R37, PR, RZ, 0x20 ;  /* 0x00000020ff257803 */ /* 0x000fc40000000000 */
[----:B------:R-:W-:Y:S02]  /*2c50*/  ISETP.NE.AND P5, PT, R86, RZ, PT ;  /* 0x000000ff5600720c */ /* 0x000fe40003fa5270 */
[C---:B------:R-:W-:Y:S02]  /*2c60*/  LOP3.LUT R57, R3.reuse, 0x50, RZ, 0xfc, !PT ;  /* 0x0000005003397812 */ /* 0x040fe400078efcff */
[----:B------:R-:W-:Y:S02]  /*2c70*/  CS2R R76, SRZ ;  /* 0x00000000004c7805 */ /* 0x000fe4000001ff00 */
[----:B------:R-:W-:Y:S02]  /*2c80*/  CS2R R78, SRZ ;  /* 0x00000000004e7805 */ /* 0x000fe4000001ff00 */
[C---:B------:R-:W-:Y:S02]  /*2c90*/  LOP3.LUT R59, R3.reuse, 0x58, RZ, 0xfc, !PT ;  /* 0x00000058033b7812 */ /* 0x040fe400078efcff */
[----:B------:R-:W-:-:S02]  /*2ca0*/  LOP3.LUT R61, R3, 0x60, RZ, 0xfc, !PT ;  /* 0x00000060033d7812 */ /* 0x000fc400078efcff */
[C---:B------:R-:W-:Y:S02]  /*2cb0*/  LOP3.LUT R63, R3.reuse, 0x68, RZ, 0xfc, !PT ;  /* 0x00000068033f7812 */ /* 0x040fe400078efcff */
[----:B------:R-:W-:Y:S01]  /*2cc0*/  LOP3.LUT R65, R3, 0x70, RZ, 0xfc, !PT ;  /* 0x0000007003417812 */ /* 0x000fe200078efcff */
[----:B------:R-:W5:Y:S01]  /*2cd0*/  @P5 LDG.E.EL.128 R80, desc[UR30][R136.64] ;  /* 0x0000001e88505981 */ /* 0x000f62000c2e1d00 */
[----:B------:R-:W-:Y:S02]  /*2ce0*/  ISETP.NE.AND P5, PT, R37, RZ, PT ;  /* 0x000000ff2500720c */ /* 0x000fe40003fa5270 */
[----:B------:R-:W-:Y:S02]  /*2cf0*/  LOP3.LUT R3, R3, 0x78, RZ, 0xfc, !PT ;  /* 0x0000007803037812 */ /* 0x000fe400078efcff */
[-C--:B------:R-:W-:Y:S02]  /*2d00*/  ISETP.LT.AND P4, PT, R57, R0.reuse, !P6 ;  /* 0x000000003900720c */ /* 0x080fe40007781270 */
[----:B------:R-:W-:-:S02]  /*2d10*/  ISETP.LT.AND P3, PT, R59, R0, !P6 ;  /* 0x000000003b00720c */ /* 0x000fc40007761270 */
[-C--:B------:R-:W-:Y:S02]  /*2d20*/  ISETP.LT.AND P2, PT, R61, R0.reuse, !P6 ;  /* 0x000000003d00720c */ /* 0x080fe40007741270 */
[-C--:B------:R-:W-:Y:S02]  /*2d30*/  ISETP.LT.AND P1, PT, R63, R0.reuse, !P6 ;  /* 0x000000003f00720c */ /* 0x080fe40007721270 */
[-C--:B------:R-:W-:Y:S01]  /*2d40*/  ISETP.LT.AND P0, PT, R65, R0.reuse, !P6 ;  /* 0x000000004100720c */ /* 0x080fe20007701270 */
[----:B------:R-:W5:Y:S01]  /*2d50*/  @P5 LDG.E.EL.128 R76, desc[UR30][R136.64] ;  /* 0x0000001e884c5981 */ /* 0x000f62000c2e1d00 */
[----:B------:R-:W-:Y:S02]  /*2d60*/  ISETP.LT.AND P6, PT, R3, R0, !P6 ;  /* 0x000000000300720c */ /* 0x000fe400077c1270 */
[----:B------:R-:W-:Y:S02]  /*2d70*/  CS2R R64, SRZ ;  /* 0x0000000000407805 */ /* 0x000fe4000001ff00 */
[----:B------:R-:W-:-:S02]  /*2d80*/  CS2R R60, SRZ ;  /* 0x00000000003c7805 */ /* 0x000fc4000001ff00 */
[----:B------:R-:W-:-:S06]  /*2d90*/  CS2R R62, SRZ ;  /* 0x00000000003e7805 */ /* 0x000fcc000001ff00 */
[----:B------:R-:W5:Y:S01]  /*2da0*/  @P2 LDG.E.EL.128 R60, desc[UR30][R136.64] ;  /* 0x0000001e883c2981 */ /* 0x000f62000c2e1d00 */
[----:B------:R-:W-:Y:S02]  /*2db0*/  CS2R R56, SRZ ;  /* 0x0000000000387805 */ /* 0x000fe4000001ff00 */
[----:B------:R-:W-:-:S06]  /*2dc0*/  CS2R R58, SRZ ;  /* 0x00000000003a7805 */ /* 0x000fcc000001ff00 */
[----:B------:R-:W5:Y:S01]  /*2dd0*/  @P1 LDG.E.EL.128 R56, desc[UR30][R136.64] ;  /* 0x0000001e88381981 */ /* 0x000f62000c2e1d00 */
[----:B------:R-:W-:Y:S01]  /*2de0*/  CS2R R38, SRZ ;  /* 0x0000000000267805 */ /* 0x000fe2000001ff00 */
[----:B-1----:R-:W-:-:S04]  /*2df0*/  IMAD.WIDE R84, R75, 0x2, R72 ;  /* 0x000000024b547825 */ /* 0x002fc800078e0248 */
[C---:B---3--:R-:W-:Y:S01]  /*2e00*/  IMAD.U32 R69, R33.reuse, 0x10000, RZ ;  /* 0x0001000021457824 */ /* 0x048fe200078e00ff */
[----:B------:R-:W-:Y:S01]  /*2e10*/  PRMT R33, R33, 0x7632, R33 ;  /* 0x0000763221217816 */ /* 0x000fe20000000021 */
[C---:B------:R-:W-:Y:S01]  /*2e20*/  IMAD.U32 R71, R34.reuse, 0x10000, RZ ;  /* 0x0001000022477824 */ /* 0x040fe200078e00ff */
[----:B------:R-:W-:Y:S01]  /*2e30*/  PRMT R34, R34, 0x7632, R34 ;  /* 0x0000763222227816 */ /* 0x000fe20000000022 */
[----:B------:R-:W-:Y:S01]  /*2e40*/  FADD R69, R126, R69 ;  /* 0x000000457e457221 */ /* 0x000fe20000000000 */
[----:B------:R-:W-:Y:S01]  /*2e50*/  PRMT R0, R35, 0x7632, R0 ;  /* 0x0000763223007816 */ /* 0x000fe20000000000 */
[----:B------:R-:W-:Y:S02]  /*2e60*/  IMAD.U32 R36, R33, 0x10000, RZ ;  /* 0x0001000021247824 */ /* 0x000fe400078e00ff */
[----:B------:R-:W-:Y:S01]  /*2e70*/  FADD R71, R128, R71 ;  /* 0x0000004780477221 */ /* 0x000fe20000000000 */
[----:B------:R-:W-:Y:S02]  /*2e80*/  IMAD.U32 R34, R34, 0x10000, RZ ;  /* 0x0001000022227824 */ /* 0x000fe400078e00ff */
[----:B------:R-:W-:-:S02]  /*2e90*/  IMAD.U32 R35, R35, 0x10000, RZ ;  /* 0x0001000023237824 */ /* 0x000fc400078e00ff */
[----:B------:R-:W-:Y:S01]  /*2ea0*/  FADD R36, R127, R36 ;  /* 0x000000247f247221 */ /* 0x000fe20000000000 */
[----:B------:R-:W-:Y:S01]  /*2eb0*/  FADD R34, R129, R34 ;  /* 0x0000002281227221 */ /* 0x000fe20000000000 */
[----:B------:R-:W-:Y:S02]  /*2ec0*/  IMAD.U32 R67, R32, 0x10000, RZ ;  /* 0x0001000020437824 */ /* 0x000fe400078e00ff */
[----:B------:R-:W-:Y:S01]  /*2ed0*/  FADD R35, R130, R35 ;  /* 0x0000002382237221 */ /* 0x000fe20000000000 */
[----:B------:R-:W-:Y:S01]  /*2ee0*/  PRMT R32, R32, 0x7632, R32 ;  /* 0x0000763220207816 */ /* 0x000fe20000000020 */
[----:B------:R-:W-:Y:S01]  /*2ef0*/  IMAD.U32 R0, R0, 0x10000, RZ ;  /* 0x0001000000007824 */ /* 0x000fe200078e00ff */
[----:B------:R-:W-:Y:S02]  /*2f00*/  F2FP.BF16.F32.PACK_AB R129, R36, R69 ;  /* 0x000000452481723e */ /* 0x000fe400000010ff */
[----:B------:R-:W-:Y:S02]  /*2f10*/  CS2R R68, SRZ ;  /* 0x0000000000447805 */ /* 0x000fe4000001ff00 */
[----:B------:R-:W-:-:S02]  /*2f20*/  F2FP.BF16.F32.PACK_AB R130, R34, R71 ;  /* 0x000000472282723e */ /* 0x000fc400000010ff */
[----:B------:R-:W-:Y:S01]  /*2f30*/  CS2R R70, SRZ ;  /* 0x0000000000467805 */ /* 0x000fe2000001ff00 */
[----:B------:R-:W-:Y:S02]  /*2f40*/  IMAD.U32 R32, R32, 0x10000, RZ ;  /* 0x0001000020207824 */ /* 0x000fe400078e00ff */
[----:B------:R-:W-:Y:S01]  /*2f50*/  FADD R67, R124, R67 ;  /* 0x000000437c437221 */ /* 0x000fe20000000000 */
[----:B------:R-:W-:Y:S01]  /*2f60*/  FADD R0, R131, R0 ;  /* 0x0000000083007221 */ /* 0x000fe20000000000 */
[----:B------:R-:W-:Y:S01]  /*2f70*/  FADD R32, R125, R32 ;  /* 0x000000207d207221 */ /* 0x000fe20000000000 */
[----:B------:R-:W3:Y:S01]  /*2f80*/  @P4 LDG.E.EL.128 R68, desc[UR30][R136.64] ;  /* 0x0000001e88444981 */ /* 0x000ee2000c2e1d00 */
[----:B------:R-:W-:Y:S02]  /*2f90*/  CS2R R36, SRZ ;  /* 0x0000000000247805 */ /* 0x000fe4000001ff00 */
[----:B------:R-:W-:Y:S02]  /*2fa0*/  F2FP.BF16.F32.PACK_AB R131, R0, R35 ;  /* 0x000000230083723e */ /* 0x000fe400000010ff */
[----:B------:R-:W-:-:S02]  /*2fb0*/  F2FP.BF16.F32.PACK_AB R128, R32, R67 ;  /* 0x000000432080723e */ /* 0x000fc400000010ff */
[----:B------:R-:W-:Y:S01]  /*2fc0*/  CS2R R66, SRZ ;  /* 0x0000000000427805 */ /* 0x000fe2000001ff00 */
[----:B------:R-:W3:Y:S05]  /*2fd0*/  @P0 LDG.E.EL.128 R36, desc[UR30][R136.64] ;  /* 0x0000001e88240981 */ /* 0x000eea000c2e1d00 */
[----:B------:R-:W3:Y:S01]  /*2fe0*/  @P3 LDG.E.EL.128 R64, desc[UR30][R136.64] ;  /* 0x0000001e88403981 */ /* 0x000ee2000c2e1d00 */
[----:B------:R-:W-:Y:S02]  /*2ff0*/  CS2R R32, SRZ ;  /* 0x0000000000207805 */ /* 0x000fe4000001ff00 */
[----:B------:R-:W-:Y:S01]  /*3000*/  CS2R R34, SRZ ;  /* 0x0000000000227805 */ /* 0x000fe2000001ff00 */
[C---:B--2---:R-:W-:Y:S01]  /*3010*/  IMAD.U32 R3, R132.reuse, 0x10000, RZ ;  /* 0x0001000084037824 */ /* 0x044fe200078e00ff */
[----:B------:R-:W-:-:S02]  /*3020*/  PRMT R132, R132, 0x7632, R132 ;  /* 0x0000763284847816 */ /* 0x000fc40000000084 */
[----:B------:R-:W-:Y:S02]  /*3030*/  P2R R126, PR, RZ, 0x10 ;  /* 0x00000010ff7e7803 */ /* 0x000fe40000000000 */
[----:B------:R-:W2:Y:S01]  /*3040*/  @P6 LDG.E.EL.128 R32, desc[UR30][R136.64] ;  /* 0x0000001e88206981 */ /* 0x000ea2000c2e1d00 */
[----:B------:R-:W-:Y:S01]  /*3050*/  ISETP.NE.AND P4, PT, R87, RZ, PT ;  /* 0x000000ff5700720c */ /* 0x000fe20003f85270 */
[C---:B------:R-:W-:Y:S01]  /*3060*/  IMAD.U32 R87, R133.reuse, 0x10000, RZ ;  /* 0x0001000085577824 */ /* 0x040fe200078e00ff */
[----:B------:R-:W-:Y:S01]  /*3070*/  PRMT R133, R133, 0x7632, R133 ;  /* 0x0000763285857816 */ /* 0x000fe20000000085 */
[----:B------:R-:W-:Y:S01]  /*3080*/  IMAD.U32 R132, R132, 0x10000, RZ ;  /* 0x0001000084847824 */ /* 0x000fe200078e00ff */
[----:B------:R-:W-:Y:S02]  /*3090*/  PRMT R0, R135, 0x7632, R0 ;  /* 0x0000763287007816 */ /* 0x000fe40000000000 */
[----:B------:R-:W-:Y:S01]  /*30a0*/  P2R R124, PR, RZ, 0x20 ;  /* 0x00000020ff7c7803 */ /* 0x000fe20000000000 */
[----:B------:R-:W-:Y:S01]  /*30b0*/  FADD R3, R116, R3 ;  /* 0x0000000374037221 */ /* 0x000fe20000000000 */
[----:B------:R-:W-:Y:S01]  /*30c0*/  ISETP.NE.AND P5, PT, R74, RZ, PT ;  /* 0x000000ff4a00720c */ /* 0x000fe20003fa5270 */
[----:B------:R-:W-:-:S02]  /*30d0*/  IMAD.U32 R74, R133, 0x10000, RZ ;  /* 0x00010000854a7824 */ /* 0x000fc400078e00ff */
[----:B------:R-:W-:Y:S01]  /*30e0*/  FADD R132, R117, R132 ;  /* 0x0000008475847221 */ /* 0x000fe20000000000 */
[----:B------:R-:W-:Y:S02]  /*30f0*/  IMAD.U32 R0, R0, 0x10000, RZ ;  /* 0x0001000000007824 */ /* 0x000fe400078e00ff */
[----:B------:R-:W-:Y:S01]  /*3100*/  FADD R87, R118, R87 ;  /* 0x0000005776577221 */ /* 0x000fe20000000000 */
[C---:B------:R-:W-:Y:S02]  /*3110*/  IMAD.U32 R125, R134.reuse, 0x10000, RZ ;  /* 0x00010000867d7824 */ /* 0x040fe400078e00ff */
[----:B------:R-:W-:Y:S01]  /*3120*/  FADD R74, R119, R74 ;  /* 0x0000004a774a7221 */ /* 0x000fe20000000000 */
[----:B------:R-:W-:Y:S01]  /*3130*/  PRMT R134, R134, 0x7632, R134 ;  /* 0x0000763286867816 */ /* 0x000fe20000000086 */
[----:B----4-:R-:W-:Y:S01]  /*3140*/  FADD R123, R123, R0 ;  /* 0x000000007b7b7221 */ /* 0x010fe20000000000 */
[----:B------:R-:W-:Y:S01]  /*3150*/  F2FP.BF16.F32.PACK_AB R132, R132, R3 ;  /* 0x000000038484723e */ /* 0x000fe200000010ff */
[C---:B------:R-:W-:Y:S01]  /*3160*/  IMAD.U32 R3, R52.reuse, 0x10000, RZ ;  /* 0x0001000034037824 */ /* 0x040fe200078e00ff */
[----:B------:R-:W-:-:S02]  /*3170*/  PRMT R52, R52, 0x7632, R52 ;  /* 0x0000763234347816 */ /* 0x000fc40000000034 */
[----:B------:R-:W-:Y:S01]  /*3180*/  PRMT R0, R55, 0x7632, R0 ;  /* 0x0000763237007816 */ /* 0x000fe20000000000 */
[----:B------:R-:W-:Y:S01]  /*3190*/  IMAD.U32 R135, R135, 0x10000, RZ ;  /* 0x0001000087877824 */ /* 0x000fe200078e00ff */
[----:B------:R-:W-:Y:S01]  /*31a0*/  F2FP.BF16.F32.PACK_AB R133, R74, R87 ;  /* 0x000000574a85723e */ /* 0x000fe200000010ff */
[----:B------:R-:W-:Y:S02]  /*31b0*/  IMAD.U32 R134, R134, 0x10000, RZ ;  /* 0x0001000086867824 */ /* 0x000fe400078e00ff */
[C---:B------:R-:W-:Y:S01]  /*31c0*/  IMAD.U32 R87, R53.reuse, 0x10000, RZ ;  /* 0x0001000035577824 */ /* 0x040fe200078e00ff */
[----:B------:R-:W-:Y:S01]  /*31d0*/  PRMT R53, R53, 0x7632, R53 ;  /* 0x0000763235357816 */ /* 0x000fe20000000035 */
[C---:B------:R-:W-:Y:S01]  /*31e0*/  IMAD.U32 R117, R54.reuse, 0x10000, RZ ;  /* 0x0001000036757824 */ /* 0x040fe200078e00ff */
[----:B------:R-:W-:Y:S01]  /*31f0*/  PRMT R54, R54, 0x7632, R54 ;  /* 0x0000763236367816 */ /* 0x000fe20000000036 */
[----:B------:R-:W-:Y:S02]  /*3200*/  IMAD.U32 R55, R55, 0x10000, RZ ;  /* 0x0001000037377824 */ /* 0x000fe400078e00ff */
[----:B------:R-:W-:-:S02]  /*3210*/  IMAD.U32 R52, R52, 0x10000, RZ ;  /* 0x0001000034347824 */ /* 0x000fc400078e00ff */
[----:B------:R-:W-:Y:S01]  /*3220*/  IMAD.U32 R0, R0, 0x10000, RZ ;  /* 0x0001000000007824 */ /* 0x000fe200078e00ff */
[----:B------:R1:W-:Y:S01]  /*3230*/  @P5 STG.E.128 desc[UR30][R84.64], R128 ;  /* 0x0000008054005986 */ /* 0x0003e2000c101d1e */
[----:B------:R-:W-:Y:S01]  /*3240*/  FADD R120, R120, R125 ;  /* 0x0000007d78787221 */ /* 0x000fe20000000000 */
[----:B------:R-:W-:Y:S01]  /*3250*/  FADD R122, R122, R135 ;  /* 0x000000877a7a7221 */ /* 0x000fe20000000000 */
[----:B------:R-:W-:Y:S01]  /*3260*/  FADD R121, R121, R134 ;  /* 0x0000008679797221 */ /* 0x000fe20000000000 */
[----:B-----5:R-:W-:Y:S01]  /*3270*/  FADD R3, R112, R3 ;  /* 0x0000000370037221 */ /* 0x020fe20000000000 */
[----:B------:R-:W-:Y:S02]  /*3280*/  IMAD.U32 R74, R53, 0x10000, RZ ;  /* 0x00010000354a7824 */ /* 0x000fe400078e00ff */
[----:B------:R-:W-:Y:S01]  /*3290*/  FADD R55, R110, R55 ;  /* 0x000000376e377221 */ /* 0x000fe20000000000 */
[----:B------:R-:W-:Y:S02]  /*32a0*/  IMAD.U32 R54, R54, 0x10000, RZ ;  /* 0x0001000036367824 */ /* 0x000fe400078e00ff */
[----:B------:R-:W-:Y:S01]  /*32b0*/  FADD R52, R113, R52 ;  /* 0x0000003471347221 */ /* 0x000fe20000000000 */
[----:B------:R-:W-:Y:S01]  /*32c0*/  FADD R0, R111, R0 ;  /* 0x000000006f007221 */ /* 0x000fe20000000000 */
[----:B------:R-:W-:Y:S01]  /*32d0*/  ISETP.NE.AND P5, PT, R141, RZ, PT ;  /* 0x000000ff8d00720c */ /* 0x000fe20003fa5270 */
[----:B------:R-:W-:Y:S01]  /*32e0*/  FADD R87, R114, R87 ;  /* 0x0000005772577221 */ /* 0x000fe20000000000 */
[----:B------:R-:W-:Y:S01]  /*32f0*/  F2FP.BF16.F32.PACK_AB R134, R121, R120 ;  /* 0x000000787986723e */ /* 0x000fe200000010ff */
[----:B------:R-:W-:Y:S01]  /*3300*/  FADD R108, R108, R117 ;  /* 0x000000756c6c7221 */ /* 0x000fe20000000000 */
[----:B------:R-:W-:Y:S01]  /*3310*/  F2FP.BF16.F32.PACK_AB R135, R123, R122 ;  /* 0x0000007a7b87723e */ /* 0x000fe200000010ff */
[----:B-1----:R-:W-:-:S02]  /*3320*/  VIADD R85, R75, 0x6000 ;  /* 0x000060004b557836 */ /* 0x002fc40000000000 */
[----:B------:R-:W-:Y:S01]  /*3330*/  FADD R74, R115, R74 ;  /* 0x0000004a734a7221 */ /* 0x000fe20000000000 */
[----:B------:R-:W-:Y:S01]  /*3340*/  FADD R109, R109, R54 ;  /* 0x000000366d6d7221 */ /* 0x000fe20000000000 */
[----:B------:R-:W-:Y:S01]  /*3350*/  IMAD.WIDE R84, R85, 0x2, R72 ;  /* 0x0000000255547825 */ /* 0x000fe200078e0248 */
[----:B------:R-:W-:Y:S02]  /*3360*/  F2FP.BF16.F32.PACK_AB R112, R52, R3 ;  /* 0x000000033470723e */ /* 0x000fe400000010ff */
[----:B------:R-:W-:Y:S01]  /*3370*/  F2FP.BF16.F32.PACK_AB R115, R0, R55 ;  /* 0x000000370073723e */ /* 0x000fe200000010ff */
[----:B------:R-:W-:Y:S01]  /*3380*/  VIADD R53, R75, 0xc000 ;  /* 0x0000c0004b357836 */ /* 0x000fe20000000000 */
[----:B------:R-:W-:Y:S01]  /*3390*/  PRMT R0, R51, 0x7632, R0 ;  /* 0x0000763233007816 */ /* 0x000fe20000000000 */
[C---:B------:R-:W-:Y:S01]  /*33a0*/  IMAD.U32 R3, R48.reuse, 0x10000, RZ ;  /* 0x0001000030037824 */ /* 0x040fe200078e00ff */
[----:B------:R-:W-:Y:S01]  /*33b0*/  PRMT R48, R48, 0x7632, R48 ;  /* 0x0000763230307816 */ /* 0x000fe20000000030 */
[----:B------:R1:W-:Y:S01]  /*33c0*/  @P4 STG.E.128 desc[UR30][R84.64], R132 ;  /* 0x0000008454004986 */ /* 0x0003e2000c101d1e */
[----:B------:R-:W-:Y:S01]  /*33d0*/  F2FP.BF16.F32.PACK_AB R113, R74, R87 ;  /* 0x000000574a71723e */ /* 0x000fe200000010ff */
[----:B------:R-:W-:Y:S01]  /*33e0*/  IMAD.WIDE R52, R53, 0x2, R72 ;  /* 0x0000000235347825 */ /* 0x000fe200078e0248 */
[----:B------:R-:W-:-:S03]  /*33f0*/  F2FP.BF16.F32.PACK_AB R114, R109, R108 ;  /* 0x0000006c6d72723e */ /* 0x000fc600000010ff */
[C---:B------:R-:W-:Y:S01]  /*3400*/  IMAD.U32 R55, R49.reuse, 0x10000, RZ ;  /* 0x0001000031377824 */ /* 0x040fe200078e00ff */
[----:B------:R-:W-:Y:S01]  /*3410*/  PRMT R49, R49, 0x7632, R49 ;  /* 0x0000763231317816 */ /* 0x000fe20000000031 */
[----:B------:R-:W-:Y:S02]  /*3420*/  IMAD.U32 R51, R51, 0x10000, RZ ;  /* 0x0001000033337824 */ /* 0x000fe400078e00ff */
[----:B------:R-:W-:Y:S02]  /*3430*/  IMAD.U32 R0, R0, 0x10000, RZ ;  /* 0x0001000000007824 */ /* 0x000fe400078e00ff */
[----:B------:R-:W-:Y:S01]  /*3440*/  IMAD.U32 R48, R48, 0x10000, RZ ;  /* 0x0001000030307824 */ /* 0x000fe200078e00ff */
[----:B------:R4:W-:Y:S01]  /*3450*/  @P5 STG.E.128 desc[UR30][R52.64], R112 ;  /* 0x0000007034005986 */ /* 0x0009e2000c101d1e */
[C---:B-1----:R-:W-:Y:S01]  /*3460*/  IMAD.U32 R85, R50.reuse, 0x10000, RZ ;  /* 0x0001000032557824 */ /* 0x042fe200078e00ff */
[----:B------:R-:W-:Y:S01]  /*3470*/  PRMT R50, R50, 0x7632, R50 ;  /* 0x0000763232327816 */ /* 0x000fe20000000032 */
[----:B------:R-:W-:Y:S01]  /*3480*/  FADD R51, R106, R51 ;  /* 0x000000336a337221 */ /* 0x000fe20000000000 */
[----:B------:R-:W-:Y:S01]  /*3490*/  FADD R0, R107, R0 ;  /* 0x000000006b007221 */ /* 0x000fe20000000000 */
[----:B------:R-:W-:Y:S01]  /*34a0*/  ISETP.NE.AND P4, PT, R142, RZ, PT ;  /* 0x000000ff8e00720c */ /* 0x000fe20003f85270 */
[----:B------:R-:W-:Y:S01]  /*34b0*/  FADD R3, R100, R3 ;  /* 0x0000000364037221 */ /* 0x000fe20000000000 */
[----:B------:R-:W-:-:S02]  /*34c0*/  IMAD.U32 R50, R50, 0x10000, RZ ;  /* 0x0001000032327824 */ /* 0x000fc400078e00ff */
[----:B------:R-:W-:Y:S01]  /*34d0*/  FADD R48, R101, R48 ;  /* 0x0000003065307221 */ /* 0x000fe20000000000 */
[----:B------:R-:W-:Y:S01]  /*34e0*/  FADD R55, R102, R55 ;  /* 0x0000003766377221 */ /* 0x000fe20000000000 */
[----:B------:R-:W-:Y:S01]  /*34f0*/  FADD R85, R104, R85 ;  /* 0x0000005568557221 */ /* 0x000fe20000000000 */
[----:B----4-:R-:W-:Y:S02]  /*3500*/  IMAD.U32 R52, R49, 0x10000, RZ ;  /* 0x0001000031347824 */ /* 0x010fe400078e00ff */
[----:B------:R-:W-:Y:S01]  /*3510*/  FADD R50, R105, R50 ;  /* 0x0000003269327221 */ /* 0x000fe20000000000 */
[----:B------:R-:W-:Y:S02]  /*3520*/  VIADD R49, R75, 0x12000 ;  /* 0x000120004b317836 */ /* 0x000fe40000000000 */
[----:B------:R-:W-:Y:S01]  /*3530*/  FADD R52, R103, R52 ;  /* 0x0000003467347221 */ /* 0x000fe20000000000 */
[----:B------:R-:W-:Y:S02]  /*3540*/  F2FP.BF16.F32.PACK_AB R103, R0, R51 ;  /* 0x000000330067723e */ /* 0x000fe400000010ff */
[----:B------:R-:W-:Y:S01]  /*3550*/  F2FP.BF16.F32.PACK_AB R100, R48, R3 ;  /* 0x000000033064723e */ /* 0x000fe200000010ff */
[C---:B------:R-:W-:Y:S01]  /*3560*/  IMAD.U32 R3, R44.reuse, 0x10000, RZ ;  /* 0x000100002c037824 */ /* 0x040fe200078e00ff */
[----:B------:R-:W-:Y:S01]  /*3570*/  PRMT R0, R47, 0x7632, R0 ;  /* 0x000076322f007816 */ /* 0x000fe20000000000 */
[----:B------:R-:W-:Y:S01]  /*3580*/  IMAD.WIDE R48, R49, 0x2, R72 ;  /* 0x0000000231307825 */ /* 0x000fe200078e0248 */
[----:B------:R-:W-:-:S02]  /*3590*/  PRMT R44, R44, 0x7632, R44 ;  /* 0x000076322c2c7816 */ /* 0x000fc4000000002c */
[----:B------:R-:W-:Y:S01]  /*35a0*/  F2FP.BF16.F32.PACK_AB R101, R52, R55 ;  /* 0x000000373465723e */ /* 0x000fe200000010ff */
[----:B------:R-:W-:Y:S01]  /*35b0*/  IMAD.U32 R51, R45, 0x10000, RZ ;  /* 0x000100002d337824 */ /* 0x000fe200078e00ff */
[----:B------:R-:W-:Y:S01]  /*35c0*/  F2FP.BF16.F32.PACK_AB R102, R50, R85 ;  /* 0x000000553266723e */ /* 0x000fe200000010ff */
[----:B------:R-:W-:Y:S01]  /*35d0*/  IMAD.U32 R47, R47, 0x10000, RZ ;  /* 0x000100002f2f7824 */ /* 0x000fe200078e00ff */
[----:B------:R-:W-:Y:S01]  /*35e0*/  PRMT R45, R45, 0x7632, R45 ;  /* 0x000076322d2d7816 */ /* 0x000fe2000000002d */
[----:B------:R-:W-:Y:S02]  /*35f0*/  IMAD.U32 R0, R0, 0x10000, RZ ;  /* 0x0001000000007824 */ /* 0x000fe400078e00ff */
[----:B------:R-:W-:Y:S01]  /*3600*/  IMAD.U32 R44, R44, 0x10000, RZ ;  /* 0x000100002c2c7824 */ /* 0x000fe200078e00ff */
[----:B------:R1:W-:Y:S01]  /*3610*/  @P4 STG.E.128 desc[UR30][R48.64], R100 ;  /* 0x0000006430004986 */ /* 0x0003e2000c101d1e */
[----:B------:R-:W-:Y:S01]  /*3620*/  FADD R47, R98, R47 ;  /* 0x0000002f622f7221 */ /* 0x000fe20000000000 */
[----:B------:R-:W-:Y:S01]  /*3630*/  FADD R0, R99, R0 ;  /* 0x0000000063007221 */ /* 0x000fe20000000000 */
[----:B------:R-:W-:Y:S01]  /*3640*/  FADD R3, R92, R3 ;  /* 0x000000035c037221 */ /* 0x000fe20000000000 */
[----:B------:R-:W-:-:S05]  /*3650*/  FADD R44, R93, R44 ;  /* 0x0000002c5d2c7221 */ /* 0x000fca0000000000 */
[----:B------:R-:W-:Y:S01]  /*3660*/  F2FP.BF16.F32.PACK_AB R92, R44, R3 ;  /* 0x000000032c5c723e */ /* 0x000fe200000010ff */
[----:B------:R-:W-:Y:S02]  /*3670*/  IMAD.U32 R3, R40, 0x10000, RZ ;  /* 0x0001000028037824 */ /* 0x000fe400078e00ff */
[----:B-1----:R-:W-:-:S04]  /*3680*/  IMAD.U32 R48, R45, 0x10000, RZ ;  /* 0x000100002d307824 */ /* 0x002fc800078e00ff */
[----:B------:R-:W-:Y:S01]  /*3690*/  FADD R48, R95, R48 ;  /* 0x000000305f307221 */ /* 0x000fe20000000000 */
[----:B------:R-:W-:Y:S01]  /*36a0*/  F2FP.BF16.F32.PACK_AB R95, R0, R47 ;  /* 0x0000002f005f723e */ /* 0x000fe200000010ff */
[----:B------:R-:W-:Y:S01]  /*36b0*/  IMAD.U32 R47, R41, 0x10000, RZ ;  /* 0x00010000292f7824 */ /* 0x000fe200078e00ff */
[----:B------:R-:W-:Y:S02]  /*36c0*/  PRMT R0, R43, 0x7632, R0 ;  /* 0x000076322b007816 */ /* 0x000fe40000000000 */
[----:B------:R-:W-:Y:S01]  /*36d0*/  PRMT R41, R41, 0x7632, R41 ;  /* 0x0000763229297816 */ /* 0x000fe20000000029 */
[----:B------:R-:W-:Y:S02]  /*36e0*/  IMAD.U32 R43, R43, 0x10000, RZ ;  /* 0x000100002b2b7824 */ /* 0x000fe400078e00ff */
[----:B------:R-:W-:Y:S01]  /*36f0*/  FADD R3, R20, R3 ;  /* 0x0000000314037221 */ /* 0x000fe20000000000 */
[----:B------:R-:W-:Y:S02]  /*3700*/  IMAD.U32 R0, R0, 0x10000, RZ ;  /* 0x0001000000007824 */ /* 0x000fe400078e00ff */
[----:B------:R-:W-:-:S02]  /*3710*/  IMAD.U32 R20, R41, 0x10000, RZ ;  /* 0x0001000029147824 */ /* 0x000fc400078e00ff */
[----:B------:R-:W-:Y:S01]  /*3720*/  FADD R43, R90, R43 ;  /* 0x0000002b5a2b7221 */ /* 0x000fe20000000000 */
[C---:B------:R-:W-:Y:S02]  /*3730*/  IMAD.U32 R41, R30.reuse, 0x10000, RZ ;  /* 0x000100001e297824 */ /* 0x040fe400078e00ff */
[----:B------:R-:W-:Y:S01]  /*3740*/  FADD R0, R91, R0 ;  /* 0x000000005b007221 */ /* 0x000fe20000000000 */
[----:B------:R-:W-:Y:S01]  /*3750*/  PRMT R30, R30, 0x7632, R30 ;  /* 0x000076321e1e7816 */ /* 0x000fe2000000001e */
[C---:B------:R-:W-:Y:S01]  /*3760*/  IMAD.U32 R53, R46.reuse, 0x10000, RZ ;  /* 0x000100002e357824 */ /* 0x040fe200078e00ff */
[----:B------:R-:W-:Y:S01]  /*3770*/  PRMT R46, R46, 0x7632, R46 ;  /* 0x000076322e2e7816 */ /* 0x000fe2000000002e */
[----:B------:R-:W-:Y:S01]  /*3780*/  FADD R22, R22, R47 ;  /* 0x0000002f16167221 */ /* 0x000fe20000000000 */
[----:B------:R-:W-:Y:S01]  /*3790*/  F2FP.BF16.F32.PACK_AB R47, R0, R43 ;  /* 0x0000002b002f723e */ /* 0x000fe200000010ff */
[----:B------:R-:W-:Y:S01]  /*37a0*/  IMAD.U32 R30, R30, 0x10000, RZ ;  /* 0x000100001e1e7824 */ /* 0x000fe200078e00ff */
[----:B------:R-:W-:Y:S01]  /*37b0*/  PRMT R0, R31, 0x7632, R0 ;  /* 0x000076321f007816 */ /* 0x000fe20000000000 */
[----:B------:R-:W-:-:S02]  /*37c0*/  IMAD.U32 R46, R46, 0x10000, RZ ;  /* 0x000100002e2e7824 */ /* 0x000fc400078e00ff */
[----:B------:R-:W-:Y:S01]  /*37d0*/  FADD R16, R16, R41 ;  /* 0x0000002910107221 */ /* 0x000fe20000000000 */
[----:B------:R-:W-:Y:S01]  /*37e0*/  FADD R17, R17, R30 ;  /* 0x0000001e11117221 */ /* 0x000fe20000000000 */
[----:B------:R-:W-:Y:S01]  /*37f0*/  ISETP.NE.AND P5, PT, R143, RZ, PT ;  /* 0x000000ff8f00720c */ /* 0x000fe20003fa5270 */
[----:B------:R-:W-:Y:S01]  /*3800*/  IMAD.U32 R0, R0, 0x10000, RZ ;  /* 0x0001000000007824 */ /* 0x000fe200078e00ff */
[----:B------:R-:W-:Y:S01]  /*3810*/  PRMT R40, R40, 0x7632, R40 ;  /* 0x0000763228287816 */ /* 0x000fe20000000028 */
[----:B------:R-:W-:Y:S01]  /*3820*/  FADD R51, R94, R51 ;  /* 0x000000335e337221 */ /* 0x000fe20000000000 */
[----:B------:R-:W-:Y:S01]  /*3830*/  FADD R53, R96, R53 ;  /* 0x0000003560357221 */ /* 0x000fe20000000000 */
[----:B------:R-:W-:Y:S01]  /*3840*/  FADD R46, R97, R46 ;  /* 0x0000002e612e7221 */ /* 0x000fe20000000000 */
[----:B------:R-:W-:Y:S01]  /*3850*/  VIADD R45, R75, 0x18000 ;  /* 0x000180004b2d7836 */ /* 0x000fe20000000000 */
[----:B------:R-:W-:Y:S01]  /*3860*/  F2FP.BF16.F32.PACK_AB R30, R17, R16 ;  /* 0x00000010111e723e */ /* 0x000fe200000010ff */
[----:B------:R-:W-:Y:S01]  /*3870*/  FADD R19, R19, R0 ;  /* 0x0000000013137221 */ /* 0x000fe20000000000 */
[C---:B------:R-:W-:Y:S01]  /*3880*/  IMAD.U32 R17, R26.reuse, 0x10000, RZ ;  /* 0x000100001a117824 */ /* 0x040fe200078e00ff */
[----:B------:R-:W-:Y:S01]  /*3890*/  PRMT R26, R26, 0x7632, R26 ;  /* 0x000076321a1a7816 */ /* 0x000fe2000000001a */
[----:B------:R-:W-:Y:S01]  /*38a0*/  IMAD.U32 R40, R40, 0x10000, RZ ;  /* 0x0001000028287824 */ /* 0x000fe200078e00ff */
[----:B------:R-:W-:Y:S01]  /*38b0*/  PRMT R0, R27, 0x7632, R0 ;  /* 0x000076321b007816 */ /* 0x000fe20000000000 */
[----:B------:R-:W-:Y:S01]  /*38c0*/  IMAD.WIDE R44, R45, 0x2, R72 ;  /* 0x000000022d2c7825 */ /* 0x000fe200078e0248 */
[----:B------:R-:W-:-:S03]  /*38d0*/  F2FP.BF16.F32.PACK_AB R93, R48, R51 ;  /* 0x00000033305d723e */ /* 0x000fc600000010ff */
[----:B------:R-:W-:Y:S01]  /*38e0*/  FADD R23, R23, R20 ;  /* 0x0000001417177221 */ /* 0x000fe20000000000 */
[----:B------:R-:W-:Y:S01]  /*38f0*/  F2FP.BF16.F32.PACK_AB R94, R46, R53 ;  /* 0x000000352e5e723e */ /* 0x000fe200000010ff */
[----:B------:R-:W-:Y:S01]  /*3900*/  FADD R40, R21, R40 ;  /* 0x0000002815287221 */ /* 0x000fe20000000000 */
[----:B------:R-:W-:Y:S02]  /*3910*/  IMAD.U32 R27, R27, 0x10000, RZ ;  /* 0x000100001b1b7824 */ /* 0x000fe400078e00ff */
[----:B------:R-:W-:Y:S02]  /*3920*/  IMAD.U32 R26, R26, 0x10000, RZ ;  /* 0x000100001a1a7824 */ /* 0x000fe400078e00ff */
[----:B------:R-:W-:Y:S01]  /*3930*/  IMAD.U32 R0, R0, 0x10000, RZ ;  /* 0x0001000000007824 */ /* 0x000fe200078e00ff */
[----:B------:R1:W-:Y:S01]  /*3940*/  @P5 STG.E.128 desc[UR30][R44.64], R92 ;  /* 0x0000005c2c005986 */ /* 0x0003e2000c101d1e */
[----:B------:R-:W-:Y:S02]  /*3950*/  IMAD.U32 R49, R42, 0x10000, RZ ;  /* 0x000100002a317824 */ /* 0x000fe400078e00ff */
[----:B------:R-:W-:Y:S01]  /*3960*/  FADD R8, R8, R17 ;  /* 0x0000001108087221 */ /* 0x000fe20000000000 */
[----:B------:R-:W-:Y:S01]  /*3970*/  FADD R10, R10, R27 ;  /* 0x0000001b0a0a7221 */ /* 0x000fe20000000000 */
[----:B------:R-:W-:Y:S01]  /*3980*/  FADD R9, R9, R26 ;  /* 0x0000001a09097221 */ /* 0x000fe20000000000 */
[----:B------:R-:W-:Y:S01]  /*3990*/  FADD R11, R11, R0 ;  /* 0x000000000b0b7221 */ /* 0x000fe20000000000 */
[----:B------:R-:W-:Y:S01]  /*39a0*/  PRMT R42, R42, 0x7632, R42 ;  /* 0x000076322a2a7816 */ /* 0x000fe2000000002a */
[----:B------:R-:W-:-:S02]  /*39b0*/  IMAD.U32 R31, R31, 0x10000, RZ ;  /* 0x000100001f1f7824 */ /* 0x000fc400078e00ff */
[----:B------:R-:W-:Y:S02]  /*39c0*/  F2FP.BF16.F32.PACK_AB R26, R9, R8 ;  /* 0x00000008091a723e */ /* 0x000fe400000010ff */
[----:B------:R-:W-:Y:S02]  /*39d0*/  F2FP.BF16.F32.PACK_AB R27, R11, R10 ;  /* 0x0000000a0b1b723e */ /* 0x000fe400000010ff */
[----:B-1----:R-:W-:Y:S01]  /*39e0*/  F2FP.BF16.F32.PACK_AB R45, R23, R22 ;  /* 0x00000016172d723e */ /* 0x002fe200000010ff */
[C---:B------:R-:W-:Y:S01]  /*39f0*/  IMAD.U32 R23, R29.reuse, 0x10000, RZ ;  /* 0x000100001d177824 */ /* 0x040fe200078e00ff */
[----:B------:R-:W-:Y:S01]  /*3a00*/  F2FP.BF16.F32.PACK_AB R44, R40, R3 ;  /* 0x00000003282c723e */ /* 0x000fe200000010ff */
[----:B------:R-:W-:Y:S01]  /*3a10*/  IMAD.U32 R3, R28, 0x10000, RZ ;  /* 0x000100001c037824 */ /* 0x000fe200078e00ff */
[----:B------:R-:W-:Y:S01]  /*3a20*/  PRMT R29, R29, 0x7632, R29 ;  /* 0x000076321d1d7816 */ /* 0x000fe2000000001d */
[----:B------:R-:W-:Y:S01]  /*3a30*/  IMAD.U32 R42, R42, 0x10000, RZ ;  /* 0x000100002a2a7824 */ /* 0x000fe200078e00ff */
[----:B------:R-:W-:Y:S01]  /*3a40*/  PRMT R28, R28, 0x7632, R28 ;  /* 0x000076321c1c7816 */ /* 0x000fe2000000001c */
[----:B------:R-:W-:Y:S01]  /*3a50*/  FADD R3, R12, R3 ;  /* 0x000000030c037221 */ /* 0x000fe20000000000 */
[----:B------:R-:W1:Y:S01]  /*3a60*/  LDS.128 R8, [R2] ;  /* 0x0000000002087984 */ /* 0x000e620000000c00 */
[----:B------:R-:W-:Y:S01]  /*3a70*/  IMAD.U32 R12, R29, 0x10000, RZ ;  /* 0x000100001d0c7824 */ /* 0x000fe200078e00ff */
[----:B------:R-:W-:Y:S01]  /*3a80*/  ISETP.NE.AND P4, PT, R140, RZ, PT ;  /* 0x000000ff8c00720c */ /* 0x000fe20003f85270 */
[----:B------:R-:W-:Y:S01]  /*3a90*/  IMAD.U32 R28, R28, 0x10000, RZ ;  /* 0x000100001c1c7824 */ /* 0x000fe200078e00ff */
[----:B------:R-:W-:Y:S01]  /*3aa0*/  ISETP.NE.AND P5, PT, R139, RZ, PT ;  /* 0x000000ff8b00720c */ /* 0x000fe20003fa5270 */
[----:B------:R-:W-:Y:S01]  /*3ab0*/  FADD R49, R88, R49 ;  /* 0x0000003158317221 */ /* 0x000fe20000000000 */
[----:B------:R-:W-:Y:S01]  /*3ac0*/  FADD R42, R89, R42 ;  /* 0x0000002a592a7221 */ /* 0x000fe20000000000 */
[----:B------:R-:W-:Y:S01]  /*3ad0*/  FADD R14, R14, R23 ;  /* 0x000000170e0e7221 */ /* 0x000fe20000000000 */
[----:B------:R-:W-:Y:S01]  /*3ae0*/  FADD R15, R15, R12 ;  /* 0x0000000c0f0f7221 */ /* 0x000fe20000000000 */
[----:B------:R-:W-:-:S02]  /*3af0*/  VIADD R21, R75, 0x1e000 ;  /* 0x0001e0004b157836 */ /* 0x000fc40000000000 */
[----:B------:R-:W-:Y:S01]  /*3b00*/  FADD R18, R18, R31 ;  /* 0x0000001f12127221 */ /* 0x000fe20000000000 */
[----:B------:R-:W-:Y:S01]  /*3b10*/  FADD R28, R13, R28 ;  /* 0x0000001c0d1c7221 */ /* 0x000fe20000000000 */
[----:B------:R-:W-:Y:S01]  /*3b20*/  VIADD R13, R75, 0x24000 ;  /* 0x000240004b0d7836 */ /* 0x000fe20000000000 */
[----:B------:R-:W-:Y:S01]  /*3b30*/  F2FP.BF16.F32.PACK_AB R46, R42, R49 ;  /* 0x000000312a2e723e */ /* 0x000fe200000010ff */
[--C-:B------:R-:W-:Y:S01]  /*3b40*/  IMAD.WIDE R20, R21, 0x2, R72.reuse ;  /* 0x0000000215147825 */ /* 0x100fe200078e0248 */
[----:B------:R-:W-:Y:S02]  /*3b50*/  F2FP.BF16.F32.PACK_AB R29, R15, R14 ;  /* 0x0000000e0f1d723e */ /* 0x000fe400000010ff */
[----:B------:R-:W-:Y:S01]  /*3b60*/  F2FP.BF16.F32.PACK_AB R28, R28, R3 ;  /* 0x000000031c1c723e */ /* 0x000fe200000010ff */
[----:B------:R-:W-:Y:S01]  /*3b70*/  IMAD.WIDE R12, R13, 0x2, R72 ;  /* 0x000000020d0c7825 */ /* 0x000fe200078e0248 */
[----:B------:R-:W-:-:S03]  /*3b80*/  F2FP.BF16.F32.PACK_AB R31, R19, R18 ;  /* 0x00000012131f723e */ /* 0x000fc600000010ff */
[C---:B------:R-:W-:Y:S01]  /*3b90*/  IMAD.U32 R15, R25.reuse, 0x10000, RZ ;  /* 0x00010000190f7824 */ /* 0x040fe200078e00ff */
[----:B------:R-:W-:Y:S01]  /*3ba0*/  @P4 STG.E.128 desc[UR30][R20.64], R44 ;  /* 0x0000002c14004986 */ /* 0x000fe2000c101d1e */
[C---:B------:R-:W-:Y:S01]  /*3bb0*/  IMAD.U32 R3, R24.reuse, 0x10000, RZ ;  /* 0x0001000018037824 */ /* 0x040fe200078e00ff */
[----:B------:R-:W-:Y:S01]  /*3bc0*/  PRMT R24, R24, 0x7632, R24 ;  /* 0x0000763218187816 */ /* 0x000fe20000000018 */
[----:B------:R-:W-:Y:S01]  /*3bd0*/  FADD R6, R6, R15 ;  /* 0x0000000f06067221 */ /* 0x000fe20000000000 */
[----:B------:R-:W-:Y:S01]  /*3be0*/  @P5 STG.E.128 desc[UR30][R12.64], R28 ;  /* 0x0000001c0c005986 */ /* 0x000fe2000c101d1e */
[----:B------:R-:W-:-:S03]  /*3bf0*/  PRMT R25, R25, 0x7632, R25 ;  /* 0x0000763219197816 */ /* 0x000fc60000000019 */
[----:B------:R-:W4:Y:S01]  /*3c00*/  LDS.128 R12, [R2+0x10] ;  /* 0x00001000020c7984 */ /* 0x000f220000000c00 */
[----:B------:R-:W-:Y:S01]  /*3c10*/  FADD R3, R4, R3 ;  /* 0x0000000304037221 */ /* 0x000fe20000000000 */
[----:B------:R-:W-:Y:S01]  /*3c20*/  IMAD.U32 R24, R24, 0x10000, RZ ;  /* 0x0001000018187824 */ /* 0x000fe200078e00ff */
[----:B------:R-:W-:Y:S01]  /*3c30*/  ISETP.NE.AND P4, PT, R138, RZ, PT ;  /* 0x000000ff8a00720c */ /* 0x000fe20003f85270 */
[----:B------:R-:W-:Y:S02]  /*3c40*/  IMAD.U32 R4, R25, 0x10000, RZ ;  /* 0x0001000019047824 */ /* 0x000fe400078e00ff */
[----:B------:R-:W-:Y:S01]  /*3c50*/  FADD R24, R5, R24 ;  /* 0x0000001805187221 */ /* 0x000fe20000000000 */
[----:B------:R-:W-:Y:S02]  /*3c60*/  VIADD R5, R75, 0x2a000 ;  /* 0x0002a0004b057836 */ /* 0x000fe40000000000 */
[----:B------:R-:W-:Y:S01]  /*3c70*/  FADD R7, R7, R4 ;  /* 0x0000000407077221 */ /* 0x000fe20000000000 */
[----:B------:R-:W-:-:S02]  /*3c80*/  PRMT R0, R80, 0x7632, R0 ;  /* 0x0000763250007816 */ /* 0x000fc40000000000 */
[----:B------:R-:W-:Y:S01]  /*3c90*/  F2FP.BF16.F32.PACK_AB R24, R24, R3 ;  /* 0x000000031818723e */ /* 0x000fe200000010ff */
[----:B------:R-:W-:Y:S01]  /*3ca0*/  IMAD.WIDE R4, R5, 0x2, R72 ;  /* 0x0000000205047825 */ /* 0x000fe200078e0248 */
[----:B------:R-:W-:Y:S02]  /*3cb0*/  F2FP.BF16.F32.PACK_AB R25, R7, R6 ;  /* 0x000000060719723e */ /* 0x000fe400000010ff */
[C---:B------:R-:W-:Y:S01]  /*3cc0*/  PRMT R3, R81.reuse, 0x7632, R3 ;  /* 0x0000763251037816 */ /* 0x040fe20000000003 */
[----:B------:R-:W-:Y:S02]  /*3cd0*/  IMAD.U32 R17, R80, 0x10000, RZ ;  /* 0x0001000050117824 */ /* 0x000fe400078e00ff */
[----:B------:R5:W-:Y:S01]  /*3ce0*/  @P4 STG.E.128 desc[UR30][R4.64], R24 ;  /* 0x0000001804004986 */ /* 0x000be2000c101d1e */
[----:B------:R-:W-:Y:S02]  /*3cf0*/  IMAD.U32 R81, R81, 0x10000, RZ ;  /* 0x0001000051517824 */ /* 0x000fe400078e00ff */
[----:B------:R-:W-:-:S02]  /*3d00*/  IMAD.U32 R0, R0, 0x10000, RZ ;  /* 0x0001000000007824 */ /* 0x000fc400078e00ff */
[----:B-1----:R-:W-:Y:S01]  /*3d10*/  FADD R8, R8, R17 ;  /* 0x0000001108087221 */ /* 0x002fe20000000000 */
[----:B------:R-:W-:Y:S01]  /*3d20*/  FADD R10, R10, R81 ;  /* 0x000000510a0a7221 */ /* 0x000fe20000000000 */
[C---:B------:R-:W-:Y:S01]  /*3d30*/  PRMT R6, R82.reuse, 0x7632, R6 ;  /* 0x0000763252067816 */ /* 0x040fe20000000006 */
[----:B------:R-:W-:Y:S01]  /*3d40*/  FADD R9, R9, R0 ;  /* 0x0000000009097221 */ /* 0x000fe20000000000 */
[----:B------:R-:W-:Y:S01]  /*3d50*/  PRMT R7, R83, 0x7632, R7 ;  /* 0x0000763253077816 */ /* 0x000fe20000000007 */
[----:B------:R-:W-:Y:S01]  /*3d60*/  IMAD.U32 R19, R82, 0x10000, RZ ;  /* 0x0001000052137824 */ /* 0x000fe200078e00ff */
[----:B------:R-:W-:Y:S01]  /*3d70*/  ISETP.NE.AND P5, PT, R86, RZ, PT ;  /* 0x000000ff5600720c */ /* 0x000fe20003fa5270 */
[----:B------:R-:W-:Y:S01]  /*3d80*/  LDS.128 R24, [R2+0x2210] ;  /* 0x0022100002187984 */ /* 0x000fe20000000c00 */
[----:B-----5:R-:W-:-:S04]  /*3d90*/  IMAD.U32 R4, R3, 0x10000, RZ ;  /* 0x0001000003047824 */ /* 0x020fc800078e00ff */
[----:B------:R-:W-:Y:S01]  /*3da0*/  FADD R11, R11, R4 ;  /* 0x000000040b0b7221 */ /* 0x000fe20000000000 */
[----:B------:R-:W-:-:S04]  /*3db0*/  F2FP.BF16.F32.PACK_AB R28, R9, R8 ;  /* 0x00000008091c723e */ /* 0x000fc800000010ff */
[----:B------:R-:W-:Y:S02]  /*3dc0*/  F2FP.BF16.F32.PACK_AB R29, R11, R10 ;  /* 0x0000000a0b1d723e */ /* 0x000fe400000010ff */
[----:B------:R-:W1:Y:S01]  /*3dd0*/  LDS.128 R8, [R2+0x1100] ;  /* 0x0011000002087984 */ /* 0x000e620000000c00 */
[----:B------:R-:W-:Y:S02]  /*3de0*/  IMAD.U32 R83, R83, 0x10000, RZ ;  /* 0x0001000053537824 */ /* 0x000fe400078e00ff */
[----:B------:R-:W-:Y:S02]  /*3df0*/  IMAD.U32 R6, R6, 0x10000, RZ ;  /* 0x0001000006067824 */ /* 0x000fe400078e00ff */
[----:B------:R-:W-:Y:S02]  /*3e00*/  IMAD.U32 R0, R7, 0x10000, RZ ;  /* 0x0001000007007824 */ /* 0x000fe400078e00ff */
[----:B----4-:R-:W-:Y:S01]  /*3e10*/  FADD R12, R12, R19 ;  /* 0x000000130c0c7221 */ /* 0x010fe20000000000 */
[----:B------:R-:W-:Y:S01]  /*3e20*/  FADD R14, R14, R83 ;  /* 0x000000530e0e7221 */ /* 0x000fe20000000000 */
[----:B------:R-:W-:Y:S01]  /*3e30*/  FADD R13, R13, R6 ;  /* 0x000000060d0d7221 */ /* 0x000fe20000000000 */
[----:B------:R-:W-:Y:S01]  /*3e40*/  FADD R15, R15, R0 ;  /* 0x000000000f0f7221 */ /* 0x000fe20000000000 */
[----:B------:R-:W-:Y:S03]  /*3e50*/  LDS.128 R16, [R2+0x2200] ;  /* 0x0022000002107984 */ /* 0x000fe60000000c00 */
[----:B------:R-:W-:-:S02]  /*3e60*/  F2FP.BF16.F32.PACK_AB R30, R13, R12 ;  /* 0x0000000c0d1e723e */ /* 0x000fc400000010ff */
[----:B------:R-:W-:Y:S02]  /*3e70*/  F2FP.BF16.F32.PACK_AB R31, R15, R14 ;  /* 0x0000000e0f1f723e */ /* 0x000fe400000010ff */
[----:B------:R-:W4:Y:S01]  /*3e80*/  LDS.128 R12, [R2+0x1110] ;  /* 0x00111000020c7984 */ /* 0x000f220000000c00 */
[----:B------:R-:W-:Y:S02]  /*3e90*/  VIADD R5, R75, 0x30000 ;  /* 0x000300004b057836 */ /* 0x000fe40000000000 */
[----:B------:R-:W-:Y:S02]  /*3ea0*/  IMAD.U32 R7, R76, 0x10000, RZ ;  /* 0x000100004c077824 */ /* 0x000fe400078e00ff */
[----:B------:R-:W-:-:S05]  /*3eb0*/  IMAD.WIDE R4, R5, 0x2, R72 ;  /* 0x0000000205047825 */ /* 0x000fca00078e0248 */
[----:B------:R1:W-:Y:S01]  /*3ec0*/  @P5 STG.E.128 desc[UR30][R4.64], R28 ;  /* 0x0000001c04005986 */ /* 0x0003e2000c101d1e */
[----:B------:R-:W-:Y:S02]  /*3ed0*/  PRMT R0, R76, 0x7632, R0 ;  /* 0x000076324c007816 */ /* 0x000fe40000000000 */
[C---:B------:R-:W-:Y:S01]  /*3ee0*/  PRMT R20, R78.reuse, 0x7632, R20 ;  /* 0x000076324e147816 */ /* 0x040fe20000000014 */
[----:B------:R-:W-:Y:S01]  /*3ef0*/  IMAD.U32 R23, R78, 0x10000, RZ ;  /* 0x000100004e177824 */ /* 0x000fe200078e00ff */
[----:B------:R-:W-:Y:S01]  /*3f00*/  PRMT R21, R79, 0x7632, R21 ;  /* 0x000076324f157816 */ /* 0x000fe20000000015 */
[----:B------:R-:W-:Y:S02]  /*3f10*/  IMAD.U32 R0, R0, 0x10000, RZ ;  /* 0x0001000000007824 */ /* 0x000fe400078e00ff */
[----:B-1----:R-:W-:Y:S02]  /*3f20*/  FADD R28, R8, R7 ;  /* 0x00000007081c7221 */ /* 0x002fe40000000000 */
[----:B------:R-:W1:Y:S01]  /*3f30*/  LDS.128 R4, [R2+0x3300] ;  /* 0x0033000002047984 */ /* 0x000e620000000c00 */
[----:B------:R-:W-:-:S02]  /*3f40*/  IMAD.U32 R20, R20, 0x10000, RZ ;  /* 0x0001000014147824 */ /* 0x000fc400078e00ff */
[----:B------:R-:W-:Y:S01]  /*3f50*/  FADD R29, R9, R0 ;  /* 0x00000000091d7221 */ /* 0x000fe20000000000 */
[----:B------:R-:W-:Y:S01]  /*3f60*/  PRMT R3, R77, 0x7632, R3 ;  /* 0x000076324d037816 */ /* 0x000fe20000000003 */
[----:B------:R-:W-:Y:S02]  /*3f70*/  IMAD.U32 R0, R21, 0x10000, RZ ;  /* 0x0001000015007824 */ /* 0x000fe400078e00ff */
[----:B----4-:R-:W-:Y:S01]  /*3f80*/  FADD R31, R12, R23 ;  /* 0x000000170c1f7221 */ /* 0x010fe20000000000 */
[----:B------:R-:W-:Y:S02]  /*3f90*/  FADD R40, R13, R20 ;  /* 0x000000140d287221 */ /* 0x000fe40000000000 */
[----:B------:R-:W4:Y:S01]  /*3fa0*/  LDS.128 R20, [R2+0x3310] ;  /* 0x0033100002147984 */ /* 0x000f220000000c00 */
[----:B------:R-:W-:Y:S02]  /*3fb0*/  IMAD.U32 R8, R3, 0x10000, RZ ;  /* 0x0001000003087824 */ /* 0x000fe400078e00ff */
[--C-:B------:R-:W-:Y:S01]  /*3fc0*/  FADD R42, R15, R0.reuse ;  /* 0x000000000f2a7221 */ /* 0x100fe20000000000 */
[C---:B---3--:R-:W-:Y:S01]  /*3fd0*/  IMAD.U32 R9, R68.reuse, 0x10000, RZ ;  /* 0x0001000044097824 */ /* 0x048fe200078e00ff */
[----:B------:R-:W-:Y:S01]  /*3fe0*/  PRMT R0, R68, 0x7632, R0 ;  /* 0x0000763244007816 */ /* 0x000fe20000000000 */
[----:B------:R-:W-:Y:S01]  /*3ff0*/  IMAD.U32 R77, R77, 0x10000, RZ ;  /* 0x000100004d4d7824 */ /* 0x000fe200078e00ff */
[----:B------:R-:W-:Y:S01]  /*4000*/  PRMT R3, R69, 0x7632, R3 ;  /* 0x0000763245037816 */ /* 0x000fe20000000003 */
[----:B------:R-:W-:-:S02]  /*4010*/  IMAD.U32 R79, R79, 0x10000, RZ ;  /* 0x000100004f4f7824 */ /* 0x000fc400078e00ff */
[----:B------:R-:W-:Y:S01]  /*4020*/  FADD R30, R11, R8 ;  /* 0x000000080b1e7221 */ /* 0x000fe20000000000 */
[----:B------:R-:W-:Y:S01]  /*4030*/  FADD R77, R10, R77 ;  /* 0x0000004d0a4d7221 */ /* 0x000fe20000000000 */
[----:B------:R-:W-:Y:S01]  /*4040*/  FADD R41, R16, R9 ;  /* 0x0000000910297221 */ /* 0x000fe20000000000 */
[----:B------:R-:W-:Y:S01]  /*4050*/  FADD R79, R14, R79 ;  /* 0x0000004f0e4f7221 */ /* 0x000fe20000000000 */
[----:B------:R-:W-:Y:S01]  /*4060*/  IMAD.U32 R69, R69, 0x10000, RZ ;  /* 0x0001000045457824 */ /* 0x000fe200078e00ff */
[----:B------:R-:W3:Y:S01]  /*4070*/  LDS.128 R8, [R2+0x4400] ;  /* 0x0044000002087984 */ /* 0x000ee20000000c00 */
[----:B------:R-:W-:Y:S02]  /*4080*/  IMAD.U32 R0, R0, 0x10000, RZ ;  /* 0x0001000000007824 */ /* 0x000fe400078e00ff */
[----:B------:R-:W-:Y:S01]  /*4090*/  IMAD.U32 R14, R3, 0x10000, RZ ;  /* 0x00010000030e7824 */ /* 0x000fe200078e00ff */
[----:B------:R-:W-:Y:S01]  /*40a0*/  PRMT R13, R71, 0x7632, R13 ;  /* 0x00007632470d7816 */ /* 0x000fe2000000000d */
[----:B------:R-:W-:Y:S01]  /*40b0*/  FADD R69, R18, R69 ;  /* 0x0000004512457221 */ /* 0x000fe20000000000 */
[----:B------:R-:W-:Y:S01]  /*40c0*/  PRMT R12, R70, 0x7632, R12 ;  /* 0x00007632460c7816 */ /* 0x000fe2000000000c */
[----:B------:R-:W-:Y:S01]  /*40d0*/  FADD R44, R17, R0 ;  /* 0x00000000112c7221 */ /* 0x000fe20000000000 */
[----:B------:R-:W-:-:S02]  /*40e0*/  FADD R46, R19, R14 ;  /* 0x0000000e132e7221 */ /* 0x000fc40000000000 */
[----:B------:R-:W5:Y:S01]  /*40f0*/  LDS.128 R16, [R2+0x4410] ;  /* 0x0044100002107984 */ /* 0x000f620000000c00 */
[----:B------:R-:W-:Y:S02]  /*4100*/  IMAD.U32 R0, R13, 0x10000, RZ ;  /* 0x000100000d007824 */ /* 0x000fe400078e00ff */
[----:B------:R-:W-:Y:S02]  /*4110*/  IMAD.U32 R15, R70, 0x10000, RZ ;  /* 0x00010000460f7824 */ /* 0x000fe400078e00ff */
[----:B------:R-:W-:Y:S02]  /*4120*/  IMAD.U32 R12, R12, 0x10000, RZ ;  /* 0x000100000c0c7824 */ /* 0x000fe400078e00ff */
[----:B------:R-:W-:Y:S02]  /*4130*/  IMAD.U32 R13, R64, 0x10000, RZ ;  /* 0x00010000400d7824 */ /* 0x000fe400078e00ff */
[----:B------:R-:W-:Y:S01]  /*4140*/  FADD R43, R24, R15 ;  /* 0x0000000f182b7221 */ /* 0x000fe20000000000 */
[----:B------:R-:W-:Y:S01]  /*4150*/  FADD R48, R25, R12 ;  /* 0x0000000c19307221 */ /* 0x000fe20000000000 */
[--C-:B------:R-:W-:Y:S01]  /*4160*/  FADD R50, R27, R0.reuse ;  /* 0x000000001b327221 */ /* 0x100fe20000000000 */
[----:B-1----:R-:W-:Y:S01]  /*4170*/  FADD R45, R4, R13 ;  /* 0x0000000d042d7221 */ /* 0x002fe20000000000 */
[----:B------:R-:W-:Y:S01]  /*4180*/  PRMT R0, R64, 0x7632, R0 ;  /* 0x0000763240007816 */ /* 0x000fe20000000000 */
[----:B------:R-:W1:Y:S01]  /*4190*/  LDS.128 R12, [R2+0x5500] ;  /* 0x00550000020c7984 */ /* 0x000e620000000c00 */
[----:B------:R-:W-:-:S02]  /*41a0*/  PRMT R24, R66, 0x7632, R24 ;  /* 0x0000763242187816 */ /* 0x000fc40000000018 */
[----:B------:R-:W-:Y:S01]  /*41b0*/  PRMT R25, R67, 0x7632, R25 ;  /* 0x0000763243197816 */ /* 0x000fe20000000019 */
[----:B------:R-:W-:Y:S02]  /*41c0*/  IMAD.U32 R0, R0, 0x10000, RZ ;  /* 0x0001000000007824 */ /* 0x000fe400078e00ff */
[----:B------:R-:W-:Y:S02]  /*41d0*/  IMAD.U32 R27, R66, 0x10000, RZ ;  /* 0x00010000421b7824 */ /* 0x000fe400078e00ff */
[----:B------:R-:W-:Y:S01]  /*41e0*/  FADD R52, R5, R0 ;  /* 0x0000000005347221 */ /* 0x000fe20000000000 */
[----:B------:R-:W-:Y:S02]  /*41f0*/  IMAD.U32 R67, R67, 0x10000, RZ ;  /* 0x0001000043437824 */ /* 0x000fe400078e00ff */
[----:B------:R-:W-:Y:S02]  /*4200*/  IMAD.U32 R24, R24, 0x10000, RZ ;  /* 0x0001000018187824 */ /* 0x000fe400078e00ff */
[----:B------:R-:W-:Y:S01]  /*4210*/  IMAD.U32 R0, R25, 0x10000, RZ ;  /* 0x0001000019007824 */ /* 0x000fe200078e00ff */
[----:B------:R-:W-:Y:S01]  /*4220*/  PRMT R3, R65, 0x7632, R3 ;  /* 0x0000763241037816 */ /* 0x000fe20000000003 */
[----:B----4-:R-:W-:Y:S01]  /*4230*/  FADD R47, R20, R27 ;  /* 0x0000001b142f7221 */ /* 0x010fe20000000000 */
[----:B------:R-:W-:Y:S01]  /*4240*/  FADD R67, R22, R67 ;  /* 0x0000004316437221 */ /* 0x000fe20000000000 */
[----:B------:R-:W-:Y:S01]  /*4250*/  FADD R64, R21, R24 ;  /* 0x0000001815407221 */ /* 0x000fe20000000000 */
[----:B------:R-:W-:-:S02]  /*4260*/  FADD R66, R23, R0 ;  /* 0x0000000017427221 */ /* 0x000fc40000000000 */
[----:B------:R-:W4:Y:S01]  /*4270*/  LDS.128 R20, [R2+0x5510] ;  /* 0x0055100002147984 */ /* 0x000f220000000c00 */
[----:B------:R-:W-:Y:S01]  /*4280*/  IMAD.U32 R4, R3, 0x10000, RZ ;  /* 0x0001000003047824 */ /* 0x000fe200078e00ff */
[C---:B------:R-:W-:Y:S01]  /*4290*/  PRMT R0, R60.reuse, 0x7632, R0 ;  /* 0x000076323c007816 */ /* 0x040fe20000000000 */
[----:B------:R-:W-:Y:S01]  /*42a0*/  IMAD.U32 R5, R60, 0x10000, RZ ;  /* 0x000100003c057824 */ /* 0x000fe200078e00ff */
[C---:B------:R-:W-:Y:S01]  /*42b0*/  PRMT R24, R62.reuse, 0x7632, R24 ;  /* 0x000076323e187816 */ /* 0x040fe20000000018 */
[----:B------:R-:W-:Y:S02]  /*42c0*/  IMAD.U32 R65, R65, 0x10000, RZ ;  /* 0x0001000041417824 */ /* 0x000fe400078e00ff */
[----:B------:R-:W-:Y:S01]  /*42d0*/  FADD R54, R7, R4 ;  /* 0x0000000407367221 */ /* 0x000fe20000000000 */
[----:B------:R-:W-:Y:S01]  /*42e0*/  IMAD.U32 R27, R62, 0x10000, RZ ;  /* 0x000100003e1b7824 */ /* 0x000fe200078e00ff */
[----:B------:R-:W-:Y:S01]  /*42f0*/  PRMT R25, R63, 0x7632, R25 ;  /* 0x000076323f197816 */ /* 0x000fe20000000019 */
[----:B------:R-:W-:Y:S01]  /*4300*/  FADD R65, R6, R65 ;  /* 0x0000004106417221 */ /* 0x000fe20000000000 */
[----:B------:R-:W-:-:S02]  /*4310*/  IMAD.U32 R0, R0, 0x10000, RZ ;  /* 0x0001000000007824 */ /* 0x000fc400078e00ff */
[----:B---3--:R-:W-:Y:S01]  /*4320*/  FADD R49, R8, R5 ;  /* 0x0000000508317221 */ /* 0x008fe20000000000 */
[----:B------:R-:W-:Y:S01]  /*4330*/  IMAD.U32 R24, R24, 0x10000, RZ ;  /* 0x0001000018187824 */ /* 0x000fe200078e00ff */
[----:B------:R-:W3:Y:S01]  /*4340*/  LDS.128 R4, [R2+0x6600] ;  /* 0x0066000002047984 */ /* 0x000ee20000000c00 */
[----:B------:R-:W-:Y:S02]  /*4350*/  IMAD.U32 R71, R71, 0x10000, RZ ;  /* 0x0001000047477824 */ /* 0x000fe400078e00ff */
[----:B------:R-:W-:Y:S01]  /*4360*/  FADD R60, R9, R0 ;  /* 0x00000000093c7221 */ /* 0x000fe20000000000 */
[----:B------:R-:W-:Y:S01]  /*4370*/  PRMT R3, R61, 0x7632, R3 ;  /* 0x000076323d037816 */ /* 0x000fe20000000003 */
[----:B------:R-:W-:Y:S02]  /*4380*/  IMAD.U32 R0, R25, 0x10000, RZ ;  /* 0x0001000019007824 */ /* 0x000fe400078e00ff */
[----:B------:R-:W-:Y:S01]  /*4390*/  FADD R71, R26, R71 ;  /* 0x000000471a477221 */ /* 0x000fe20000000000 */
[----:B-----5:R-:W-:Y:S01]  /*43a0*/  FADD R51, R16, R27 ;  /* 0x0000001b10337221 */ /* 0x020fe20000000000 */
[----:B------:R-:W-:-:S02]  /*43b0*/  FADD R68, R17, R24 ;  /* 0x0000001811447221 */ /* 0x000fc40000000000 */
[----:B------:R-:W5:Y:S01]  /*43c0*/  LDS.128 R24, [R2+0x6610] ;  /* 0x0066100002187984 */ /* 0x000f620000000c00 */
[----:B------:R-:W-:Y:S02]  /*43d0*/  IMAD.U32 R8, R3, 0x10000, RZ ;  /* 0x0001000003087824 */ /* 0x000fe400078e00ff */
[--C-:B------:R-:W-:Y:S01]  /*43e0*/  FADD R70, R19, R0.reuse ;  /* 0x0000000013467221 */ /* 0x100fe20000000000 */
[C---:B------:R-:W-:Y:S01]  /*43f0*/  IMAD.U32 R9, R56.reuse, 0x10000, RZ ;  /* 0x0001000038097824 */ /* 0x040fe200078e00ff */
[----:B------:R-:W-:Y:S01]  /*4400*/  PRMT R0, R56, 0x7632, R0 ;  /* 0x0000763238007816 */ /* 0x000fe20000000000 */
[----:B------:R-:W-:Y:S01]  /*4410*/  IMAD.U32 R61, R61, 0x10000, RZ ;  /* 0x000100003d3d7824 */ /* 0x000fe200078e00ff */
[----:B------:R-:W-:Y:S01]  /*4420*/  PRMT R3, R57, 0x7632, R3 ;  /* 0x0000763239037816 */ /* 0x000fe20000000003 */
[----:B------:R-:W-:Y:S02]  /*4430*/  IMAD.U32 R63, R63, 0x10000, RZ ;  /* 0x000100003f3f7824 */ /* 0x000fe400078e00ff */
[----:B------:R-:W-:Y:S01]  /*4440*/  FADD R62, R11, R8 ;  /* 0x000000080b3e7221 */ /* 0x000fe20000000000 */
[----:B------:R-:W-:Y:S01]  /*4450*/  FADD R61, R10, R61 ;  /* 0x0000003d0a3d7221 */ /* 0x000fe20000000000 */
[----:B-1----:R-:W-:Y:S01]  /*4460*/  FADD R53, R12, R9 ;  /* 0x000000090c357221 */ /* 0x002fe20000000000 */
[----:B------:R-:W-:Y:S01]  /*4470*/  FADD R63, R18, R63 ;  /* 0x0000003f123f7221 */ /* 0x000fe20000000000 */
[----:B------:R-:W-:Y:S01]  /*4480*/  IMAD.U32 R57, R57, 0x10000, RZ ;  /* 0x0001000039397824 */ /* 0x000fe200078e00ff */
[----:B------:R-:W1:Y:S01]  /*4490*/  LDS.128 R8, [R2+0x7700] ;  /* 0x0077000002087984 */ /* 0x000e620000000c00 */
[----:B------:R-:W-:-:S02]  /*44a0*/  IMAD.U32 R0, R0, 0x10000, RZ ;  /* 0x0001000000007824 */ /* 0x000fc400078e00ff */
[----:B------:R-:W-:Y:S02]  /*44b0*/  IMAD.U32 R18, R3, 0x10000, RZ ;  /* 0x0001000003127824 */ /* 0x000fe400078e00ff */
[----:B------:R-:W-:Y:S01]  /*44c0*/  FADD R57, R14, R57 ;  /* 0x000000390e397221 */ /* 0x000fe20000000000 */
[----:B------:R-:W-:Y:S01]  /*44d0*/  FADD R56, R13, R0 ;  /* 0x000000000d387221 */ /* 0x000fe20000000000 */
[----:B------:R-:W-:Y:S01]  /*44e0*/  FADD R18, R15, R18 ;  /* 0x000000120f127221 */ /* 0x000fe20000000000 */
[----:B------:R-:W-:Y:S01]  /*44f0*/  PRMT R17, R59, 0x7632, R17 ;  /* 0x000076323b117816 */ /* 0x000fe20000000011 */
[----:B------:R2:W1:Y:S04]  /*4500*/  LDS.128 R12, [R2+0x7710] ;  /* 0x00771000020c7984 */ /* 0x0004680000000c00 */
[----:B------:R-:W-:-:S04]  /*4510*/  IMAD.U32 R0, R17, 0x10000, RZ ;  /* 0x0001000011007824 */ /* 0x000fc800078e00ff */
[--C-:B----4-:R-:W-:Y:S01]  /*4520*/  FADD R23, R23, R0.reuse ;  /* 0x0000000017177221 */ /* 0x110fe20000000000 */
[----:B------:R-:W-:Y:S01]  /*4530*/  PRMT R0, R36, 0x7632, R0 ;  /* 0x0000763224007816 */ /* 0x000fe20000000000 */
[----:B------:R-:W-:Y:S01]  /*4540*/  IMAD.U32 R19, R58, 0x10000, RZ ;  /* 0x000100003a137824 */ /* 0x000fe200078e00ff */
[----:B------:R-:W-:-:S03]  /*4550*/  PRMT R17, R39, 0x7632, R17 ;  /* 0x0000763227117816 */ /* 0x000fc60000000011 */
[----:B------:R-:W-:Y:S02]  /*4560*/  IMAD.U32 R0, R0, 0x10000, RZ ;  /* 0x0001000000007824 */ /* 0x000fe400078e00ff */
[----:B------:R-:W-:Y:S01]  /*4570*/  FADD R20, R20, R19 ;  /* 0x0000001314147221 */ /* 0x000fe20000000000 */
[----:B------:R-:W-:Y:S01]  /*4580*/  PRMT R16, R58, 0x7632, R16 ;  /* 0x000076323a107816 */ /* 0x000fe20000000010 */
[----:B------:R-:W-:Y:S02]  /*4590*/  IMAD.U32 R19, R36, 0x10000, RZ ;  /* 0x0001000024137824 */ /* 0x000fe400078e00ff */
[----:B---3--:R-:W-:Y:S01]  /*45a0*/  FADD R36, R5, R0 ;  /* 0x0000000005247221 */ /* 0x008fe20000000000 */
[----:B------:R-:W-:Y:S01]  /*45b0*/  PRMT R3, R37, 0x7632, R3 ;  /* 0x0000763225037816 */ /* 0x000fe20000000003 */
[----:B------:R-:W-:Y:S02]  /*45c0*/  IMAD.U32 R0, R17, 0x10000, RZ ;  /* 0x0001000011007824 */ /* 0x000fe400078e00ff */
[----:B------:R-:W-:-:S02]  /*45d0*/  IMAD.U32 R16, R16, 0x10000, RZ ;  /* 0x0001000010107824 */ /* 0x000fc400078e00ff */
[--C-:B-----5:R-:W-:Y:S01]  /*45e0*/  FADD R27, R27, R0.reuse ;  /* 0x000000001b1b7221 */ /* 0x120fe20000000000 */
[----:B--2---:R-:W-:Y:S01]  /*45f0*/  IMAD.U32 R2, R3, 0x10000, RZ ;  /* 0x0001000003027824 */ /* 0x004fe200078e00ff */
[----:B------:R-:W-:Y:S01]  /*4600*/  PRMT R0, R32, 0x7632, R0 ;  /* 0x0000763220007816 */ /* 0x000fe20000000000 */
[--C-:B------:R-:W-:Y:S01]  /*4610*/  FADD R55, R21, R16.reuse ;  /* 0x0000001015377221 */ /* 0x100fe20000000000 */
[C---:B------:R-:W-:Y:S01]  /*4620*/  PRMT R16, R38.reuse, 0x7632, R16 ;  /* 0x0000763226107816 */ /* 0x040fe20000000010 */
[----:B------:R-:W-:Y:S02]  /*4630*/  IMAD.U32 R21, R38, 0x10000, RZ ;  /* 0x0001000026157824 */ /* 0x000fe400078e00ff */
[----:B------:R-:W-:Y:S01]  /*4640*/  FADD R19, R4, R19 ;  /* 0x0000001304137221 */ /* 0x000fe20000000000 */
[--C-:B------:R-:W-:Y:S01]  /*4650*/  FADD R38, R7, R2.reuse ;  /* 0x0000000207267221 */ /* 0x100fe20000000000 */
[----:B------:R-:W-:Y:S01]  /*4660*/  PRMT R2, R33, 0x7632, R2 ;  /* 0x0000763221027816 */ /* 0x000fe20000000002 */
[----:B------:R-:W-:Y:S01]  /*4670*/  IMAD.U32 R0, R0, 0x10000, RZ ;  /* 0x0001000000007824 */ /* 0x000fe200078e00ff */
[----:B------:R-:W-:-:S02]  /*4680*/  PRMT R3, R34, 0x7632, R3 ;  /* 0x0000763222037816 */ /* 0x000fc40000000003 */
[----:B------:R-:W-:Y:S01]  /*4690*/  PRMT R4, R35, 0x7632, R4 ;  /* 0x0000763223047816 */ /* 0x000fe20000000004 */
[----:B------:R-:W-:Y:S01]  /*46a0*/  IMAD.U32 R5, R32, 0x10000, RZ ;  /* 0x0001000020057824 */ /* 0x000fe200078e00ff */
[----:B------:R-:W-:Y:S01]  /*46b0*/  ISETP.NE.AND P5, PT, R124, RZ, PT ;  /* 0x000000ff7c00720c */ /* 0x000fe20003fa5270 */
[----:B------:R-:W-:Y:S02]  /*46c0*/  IMAD.U32 R39, R39, 0x10000, RZ ;  /* 0x0001000027277824 */ /* 0x000fe400078e00ff */
[----:B-1----:R-:W-:Y:S01]  /*46d0*/  FADD R32, R9, R0 ;  /* 0x0000000009207221 */ /* 0x002fe20000000000 */
[----:B------:R-:W-:Y:S01]  /*46e0*/  IMAD.U32 R16, R16, 0x10000, RZ ;  /* 0x0001000010107824 */ /* 0x000fe200078e00ff */
[----:B------:R-:W-:Y:S01]  /*46f0*/  ISETP.NE.AND P4, PT, R126, RZ, PT ;  /* 0x000000ff7e00720c */ /* 0x000fe20003f85270 */
[----:B------:R-:W-:Y:S02]  /*4700*/  IMAD.U32 R37, R37, 0x10000, RZ ;  /* 0x0001000025257824 */ /* 0x000fe400078e00ff */
[----:B------:R-:W-:-:S02]  /*4710*/  IMAD.U32 R7, R34, 0x10000, RZ ;  /* 0x0001000022077824 */ /* 0x000fc400078e00ff */
[----:B------:R-:W-:Y:S02]  /*4720*/  IMAD.U32 R2, R2, 0x10000, RZ ;  /* 0x0001000002027824 */ /* 0x000fe400078e00ff */
[----:B------:R-:W-:Y:S02]  /*4730*/  IMAD.U32 R0, R3, 0x10000, RZ ;  /* 0x0001000003007824 */ /* 0x000fe400078e00ff */
[----:B------:R-:W-:Y:S02]  /*4740*/  IMAD.U32 R4, R4, 0x10000, RZ ;  /* 0x0001000004047824 */ /* 0x000fe400078e00ff */
[----:B------:R-:W-:Y:S01]  /*4750*/  FADD R21, R24, R21 ;  /* 0x0000001518157221 */ /* 0x000fe20000000000 */
[----:B------:R-:W-:Y:S02]  /*4760*/  VIADD R3, R75, 0x36000 ;  /* 0x000360004b037836 */ /* 0x000fe40000000000 */
[----:B------:R-:W-:Y:S01]  /*4770*/  FADD R26, R26, R39 ;  /* 0x000000271a1a7221 */ /* 0x000fe20000000000 */
[----:B------:R-:W-:-:S02]  /*4780*/  IMAD.U32 R59, R59, 0x10000, RZ ;  /* 0x000100003b3b7824 */ /* 0x000fc400078e00ff */
[----:B------:R-:W-:Y:S01]  /*4790*/  FADD R24, R25, R16 ;  /* 0x0000001019187221 */ /* 0x000fe20000000000 */
[----:B------:R-:W-:Y:S01]  /*47a0*/  FADD R37, R6, R37 ;  /* 0x0000002506257221 */ /* 0x000fe20000000000 */
[----:B------:R-:W-:Y:S02]  /*47b0*/  IMAD.U32 R33, R33, 0x10000, RZ ;  /* 0x0001000021217824 */ /* 0x000fe400078e00ff */
[----:B------:R-:W-:Y:S01]  /*47c0*/  FADD R25, R8, R5 ;  /* 0x0000000508197221 */ /* 0x000fe20000000000 */
[----:B------:R-:W-:Y:S01]  /*47d0*/  FADD R34, R11, R2 ;  /* 0x000000020b227221 */ /* 0x000fe20000000000 */
[----:B------:R-:W-:Y:S01]  /*47e0*/  FADD R39, R12, R7 ;  /* 0x000000070c277221 */ /* 0x000fe20000000000 */
[----:B------:R-:W-:Y:S01]  /*47f0*/  FADD R58, R15, R4 ;  /* 0x000000040f3a7221 */ /* 0x000fe20000000000 */
[----:B------:R-:W-:Y:S02]  /*4800*/  VIADD R9, R75, 0x3c000 ;  /* 0x0003c0004b097836 */ /* 0x000fe40000000000 */
[----:B------:R-:W-:Y:S01]  /*4810*/  FADD R0, R13, R0 ;  /* 0x000000000d007221 */ /* 0x000fe20000000000 */
[----:B------:R-:W-:Y:S01]  /*4820*/  F2FP.BF16.F32.PACK_AB R4, R29, R28 ;  /* 0x0000001c1d04723e */ /* 0x000fe200000010ff */
[----:B------:R-:W-:Y:S01]  /*4830*/  VIADD R11, R75, 0x42000 ;  /* 0x000420004b0b7836 */ /* 0x000fe20000000000 */
[----:B------:R-:W-:Y:S01]  /*4840*/  F2FP.BF16.F32.PACK_AB R5, R30, R77 ;  /* 0x0000004d1e05723e */ /* 0x000fe200000010ff */
[----:B------:R-:W-:Y:S01]  /*4850*/  IMAD.WIDE R2, R3, 0x2, R72 ;  /* 0x0000000203027825 */ /* 0x000fe200078e0248 */
[----:B------:R-:W-:-:S03]  /*4860*/  F2FP.BF16.F32.PACK_AB R6, R40, R31 ;  /* 0x0000001f2806723e */ /* 0x000fc600000010ff */
[----:B------:R-:W-:Y:S01]  /*4870*/  FADD R22, R22, R59 ;  /* 0x0000003b16167221 */ /* 0x000fe20000000000 */
[----:B------:R-:W-:Y:S01]  /*4880*/  F2FP.BF16.F32.PACK_AB R7, R42, R79 ;  /* 0x0000004f2a07723e */ /* 0x000fe200000010ff */
[----:B------:R-:W-:Y:S02]  /*4890*/  IMAD.U32 R35, R35, 0x10000, RZ ;  /* 0x0001000023237824 */ /* 0x000fe400078e00ff */
[C---:B------:R-:W-:Y:S02]  /*48a0*/  VIADD R13, R75.reuse, 0x48000 ;  /* 0x000480004b0d7836 */ /* 0x040fe40000000000 */
[----:B------:R-:W-:Y:S01]  /*48b0*/  FADD R33, R10, R33 ;  /* 0x000000210a217221 */ /* 0x000fe20000000000 */
[C---:B------:R-:W-:Y:S01]  /*48c0*/  VIADD R15, R75.reuse, 0x4e000 ;  /* 0x0004e0004b0f7836 */ /* 0x040fe20000000000 */
[----:B------:R-:W-:Y:S01]  /*48d0*/  F2FP.BF16.F32.PACK_AB R28, R44, R41 ;  /* 0x000000292c1c723e */ /* 0x000fe200000010ff */
[----:B------:R-:W-:Y:S01]  /*48e0*/  VIADD R17, R75, 0x54000 ;  /* 0x000540004b117836 */ /* 0x000fe20000000000 */
[----:B------:R-:W-:Y:S01]  /*48f0*/  F2FP.BF16.F32.PACK_AB R29, R46, R69 ;  /* 0x000000452e1d723e */ /* 0x000fe200000010ff */
[----:B------:R-:W-:Y:S01]  /*4900*/  IMAD.WIDE R8, R9, 0x2, R72 ;  /* 0x0000000209087825 */ /* 0x000fe200078e0248 */
[----:B------:R-:W-:-:S02]  /*4910*/  F2FP.BF16.F32.PACK_AB R30, R48, R43 ;  /* 0x0000002b301e723e */ /* 0x000fc400000010ff */
[----:B------:R-:W-:Y:S01]  /*4920*/  F2FP.BF16.F32.PACK_AB R31, R50, R71 ;  /* 0x00000047321f723e */ /* 0x000fe200000010ff */
[----:B------:R-:W-:Y:S01]  /*4930*/  IMAD.WIDE R10, R11, 0x2, R72 ;  /* 0x000000020b0a7825 */ /* 0x000fe200078e0248 */
[----:B------:R-:W-:-:S03]  /*4940*/  F2FP.BF16.F32.PACK_AB R40, R52, R45 ;  /* 0x0000002d3428723e */ /* 0x000fc600000010ff */
[----:B------:R-:W-:Y:S01]  /*4950*/  FADD R35, R14, R35 ;  /* 0x000000230e237221 */ /* 0x000fe20000000000 */
[----:B------:R-:W-:Y:S01]  /*4960*/  F2FP.BF16.F32.PACK_AB R41, R54, R65 ;  /* 0x000000413629723e */ /* 0x000fe200000010ff */
[--C-:B------:R-:W-:Y:S01]  /*4970*/  IMAD.WIDE R12, R13, 0x2, R72.reuse ;  /* 0x000000020d0c7825 */ /* 0x100fe200078e0248 */
[----:B------:R-:W-:Y:S01]  /*4980*/  F2FP.BF16.F32.PACK_AB R42, R64, R47 ;  /* 0x0000002f402a723e */ /* 0x000fe200000010ff */
[----:B------:R1:W-:Y:S01]  /*4990*/  @P5 STG.E.128 desc[UR30][R2.64], R4 ;  /* 0x0000000402005986 */ /* 0x0003e2000c101d1e */
[----:B------:R-:W-:Y:S02]  /*49a0*/  F2FP.BF16.F32.PACK_AB R43, R66, R67 ;  /* 0x00000043422b723e */ /* 0x000fe400000010ff */
[----:B------:R-:W-:Y:S01]  /*49b0*/  F2FP.BF16.F32.PACK_AB R61, R62, R61 ;  /* 0x0000003d3e3d723e */ /* 0x000fe200000010ff */
[----:B------:R-:W-:Y:S01]  /*49c0*/  IMAD.WIDE R14, R15, 0x2, R72 ;  /* 0x000000020f0e7825 */ /* 0x000fe200078e0248 */
[----:B------:R-:W-:Y:S02]  /*49d0*/  F2FP.BF16.F32.PACK_AB R60, R60, R49 ;  /* 0x000000313c3c723e */ /* 0x000fe400000010ff */
[----:B------:R-:W-:-:S02]  /*49e0*/  F2FP.BF16.F32.PACK_AB R62, R68, R51 ;  /* 0x00000033443e723e */ /* 0x000fc400000010ff */
[----:B------:R-:W-:Y:S01]  /*49f0*/  F2FP.BF16.F32.PACK_AB R63, R70, R63 ;  /* 0x0000003f463f723e */ /* 0x000fe200000010ff */
[----:B------:R-:W-:Y:S01]  /*4a00*/  IMAD.WIDE R16, R17, 0x2, R72 ;  /* 0x0000000211107825 */ /* 0x000fe200078e0248 */
[----:B------:R-:W-:Y:S01]  /*4a10*/  F2FP.BF16.F32.PACK_AB R44, R36, R19 ;  /* 0x00000013242c723e */ /* 0x000fe200000010ff */
[----:B------:R2:W-:Y:S01]  /*4a20*/  @P4 STG.E.128 desc[UR30][R8.64], R28 ;  /* 0x0000001c08004986 */ /* 0x0005e2000c101d1e */
[----:B------:R-:W-:Y:S02]  /*4a30*/  F2FP.BF16.F32.PACK_AB R45, R38, R37 ;  /* 0x00000025262d723e */ /* 0x000fe400000010ff */
[----:B------:R-:W-:Y:S02]  /*4a40*/  F2FP.BF16.F32.PACK_AB R46, R24, R21 ;  /* 0x00000015182e723e */ /* 0x000fe400000010ff */
[----:B------:R-:W-:Y:S02]  /*4a50*/  F2FP.BF16.F32.PACK_AB R47, R27, R26 ;  /* 0x0000001a1b2f723e */ /* 0x000fe400000010ff */
[----:B-1----:R-:W-:-:S02]  /*4a60*/  F2FP.BF16.F32.PACK_AB R4, R56, R53 ;  /* 0x000000353804723e */ /* 0x002fc400000010ff */
[----:B------:R-:W-:Y:S02]  /*4a70*/  F2FP.BF16.F32.PACK_AB R5, R18, R57 ;  /* 0x000000391205723e */ /* 0x000fe400000010ff */
[----:B------:R-:W-:Y:S02]  /*4a80*/  F2FP.BF16.F32.PACK_AB R6, R55, R20 ;  /* 0x000000143706723e */ /* 0x000fe400000010ff */
[----:B------:R-:W-:Y:S01]  /*4a90*/  F2FP.BF16.F32.PACK_AB R7, R23, R22 ;  /* 0x000000161707723e */ /* 0x000fe200000010ff */
[----:B------:R2:W-:Y:S01]  /*4aa0*/  @P3 STG.E.128 desc[UR30][R10.64], R40 ;  /* 0x000000280a003986 */ /* 0x0005e2000c101d1e */
[----:B------:R-:W-:-:S03]  /*4ab0*/  VIADD R75, R75, 0x5a000 ;  /* 0x0005a0004b4b7836 */ /* 0x000fc60000000000 */
[----:B------:R2:W-:Y:S01]  /*4ac0*/  @P2 STG.E.128 desc[UR30][R12.64], R60 ;  /* 0x0000003c0c002986 */ /* 0x0005e2000c101d1e */
[----:B------:R-:W-:-:S03]  /*4ad0*/  F2FP.BF16.F32.PACK_AB R33, R34, R33 ;  /* 0x000000212221723e */ /* 0x000fc600000010ff */
[----:B------:R2:W-:Y:S01]  /*4ae0*/  @P1 STG.E.128 desc[UR30][R14.64], R4 ;  /* 0x000000040e001986 */ /* 0x0005e2000c101d1e */
[----:B------:R-:W-:-:S03]  /*4af0*/  IMAD.WIDE R72, R75, 0x2, R72 ;  /* 0x000000024b487825 */ /* 0x000fc600078e0248 */
[----:B------:R2:W-:Y:S01]  /*4b00*/  @P0 STG.E.128 desc[UR30][R16.64], R44 ;  /* 0x0000002c10000986 */ /* 0x0005e2000c101d1e */
[----:B------:R-:W-:Y:S02]  /*4b10*/  F2FP.BF16.F32.PACK_AB R32, R32, R25 ;  /* 0x000000192020723e */ /* 0x000fe400000010ff */
[----:B------:R-:W-:Y:S02]  /*4b20*/  F2FP.BF16.F32.PACK_AB R34, R0, R39 ;  /* 0x000000270022723e */ /* 0x000fe400000010ff */
[----:B------:R-:W-:Y:S01]  /*4b30*/  F2FP.BF16.F32.PACK_AB R35, R58, R35 ;  /* 0x000000233a23723e */ /* 0x000fe200000010ff */
[----:B------:R-:W-:Y:S06]  /*4b40*/  @!P6 EXIT ;  /* 0x000000000000e94d */ /* 0x000fec0003800000 */
[----:B------:R-:W-:Y:S01]  /*4b50*/  STG.E.128 desc[UR30][R72.64], R32 ;  /* 0x0000002048007986 */ /* 0x000fe2000c101d1e */
[----:B------:R-:W-:Y:S05]  /*4b60*/  EXIT ;  /* 0x000000000000794d */ /* 0x000fea0003800000 */
.L_x_1:
[----:B------:R-:W-:-:S00]  /*4b70*/  BRA `(.L_x_1) ;  /* 0xfffffffc00fc7947 */ /* 0x000fc0000383ffff */
[----:B------:R-:W-:-:S00]  /*4b80*/  NOP ;  /* 0x0000000000007918 */ /* 0x000fc00000000000 */
[----:B------:R-:W-:-:S00]  /*4b90*/  NOP ;  /* 0x0000000000007918 */ /* 0x000fc00000000000 */
[----:B------:R-:W-:-:S00]  /*4ba0*/  NOP ;  /* 0x0000000000007918 */ /* 0x000fc00000000000 */
[----:B------:R-:W-:-:S00]  /*4bb0*/  NOP ;  /* 0x0000000000007918 */ /* 0x000fc00000000000 */
[----:B------:R-:W-:-:S00]  /*4bc0*/  NOP ;  /* 0x0000000000007918 */ /* 0x000fc00000000000 */
[----:B------:R-:W-:-:S00]  /*4bd0*/  NOP ;  /* 0x0000000000007918 */ /* 0x000fc00000000000 */
[----:B------:R-:W-:-:S00]  /*4be0*/  NOP ;  /* 0x0000000000007918 */ /* 0x000fc00000000000 */
[----:B------:R-:W-:-:S00]  /*4bf0*/  NOP ;  /* 0x0000000000007918 */ /* 0x000fc00000000000 */
.L_x_2:


//--------------------- .nv.shared.triton_mm      --------------------------
	.section	.nv.shared.triton_mm,"aw",@nobits
	.sectionflags	@""
	.align	16
	.zero		1024


//--------------------- .nv.constant0.triton_mm   --------------------------
	.section	.nv.constant0.triton_mm,"a",@progbits
	.sectionflags	@""
	.align	4
.nv.constant0.triton_mm:
	.zero		564
